def attn_fwd(
    Q,
    K,
    V,
    Out,
    Lse,
    sm_scale,
    stride_qz,
    stride_qh,
    stride_qm,
    stride_qk,
    stride_kz,
    stride_kh,
    stride_kn,
    stride_kk,
    stride_vz,
    stride_vh,
    stride_vn,
    stride_vk,
    stride_oz,
    stride_oh,
    stride_om,
    stride_ok,
    seqlen_q,
    seqlen_k,
    BLOCK_M: tl.constexpr,
    BLOCK_N: tl.constexpr,
    HEAD_DIM: tl.constexpr,
    CAUSAL: tl.constexpr,
):
    start_m = tl.program_id(0)
    off_hz = tl.program_id(1)
    q_off = off_hz * stride_qh
    k_off = off_hz * stride_kh
    v_off = off_hz * stride_vh
    offs_m = start_m * BLOCK_M + tl.arange(0, BLOCK_M)
    offs_d = tl.arange(0, HEAD_DIM)
    offs_n = tl.arange(0, BLOCK_N)
    q_ptrs = Q + q_off + offs_m[:, None] * stride_qm + offs_d[None, :] * stride_qk
    k_ptrs = K + k_off + offs_d[:, None] * stride_kk + offs_n[None, :] * stride_kn
    v_ptrs = V + v_off + offs_n[:, None] * stride_vn + offs_d[None, :] * stride_vk
    m_i = tl.full([BLOCK_M], float("-inf"), dtype=tl.float32)
    l_i = tl.zeros([BLOCK_M], dtype=tl.float32) + 1.0
    acc = tl.zeros([BLOCK_M, HEAD_DIM], dtype=tl.float32)
    q = tl.load(q_ptrs)
    acc, l_i, m_i = _attn_fwd_inner(
        acc,
        l_i,
        m_i,
        q,
        k_ptrs,
        v_ptrs,
        sm_scale,
        stride_kn,
        stride_vn,
        start_m,
        seqlen_k,
        BLOCK_M,
        BLOCK_N,
        HEAD_DIM,
        CAUSAL,
    )
    acc = acc / l_i[:, None]
    lse = m_i + tl.math.log2(l_i) / 1.4426950408889634
    o_ptrs = (
        Out
        + off_hz * stride_oh
        + offs_m[:, None] * stride_om
        + offs_d[None, :] * stride_ok
    )
    tl.store(o_ptrs, acc.to(Out.dtype.element_ty))
    tl.store(Lse + off_hz * seqlen_q + offs_m, lse)

# config = {"BLOCK_M": 128, "BLOCK_N": 32, "HEAD_DIM": 128, "arch": "sm_100", "causal": true, "dtype": "fp16", "num_stages": 3, "num_warps": 4}
# arch = sm_100


// ===== COMPILED SASS (sm_100a) =====

	.target	sm_100a

	.elftype	@"ET_EXEC"


//--------------------- .note.nv.tkinfo           --------------------------
	.section	.note.nv.tkinfo,"",@"SHT_NOTE"
	.sectionflags	@"SHF_NOTE_NV_TKINFO"
	.tkinfo
        /*0018*/ 	.word	0x00000081
        /*0030*/ 	.string	""
        /*0030*/ 	.string	"ptxas-blackwell"
        /*0030*/ 	.string	"Cuda compilation tools, release 12.9, V12.9.86"
        /*0030*/ 	.string	"Build cuda_12.9.r12.9/compiler.36037853_0"
        /*0030*/ 	.string	"-v  -suppress-debug-info  -lineinfo  -arch sm_100a "



//--------------------- .note.nv.cuver            --------------------------
	.section	.note.nv.cuver,"",@"SHT_NOTE"
	.sectionflags	@"SHF_NOTE_NV_CUVER"
        /*0018*/ 	.short	0x0001
        /*001a*/ 	.short	0x0064
        /*001c*/ 	.short	0x0001
        /*001e*/ 	.short	0x0000
        /*0020*/ 	.short	0x0001
        /*0022*/ 	.short	0x0000


//--------------------- .nv.info                  --------------------------
	.section	.nv.info,"",@"SHT_CUDA_INFO"
	.align	4


	//----- nvinfo : EIATTR_REGCOUNT
	.align		4
        /*0000*/ 	.byte	0x04, 0x2f
        /*0002*/ 	.short	(.L_5 - .L_4)
	.align		4
.L_4:
        /*0004*/ 	.word	index@(attn_fwd)
        /*0008*/ 	.word	0x000000ff


	//----- nvinfo : EIATTR_FRAME_SIZE
	.align		4
.L_5:
        /*000c*/ 	.byte	0x04, 0x11
        /*000e*/ 	.short	(.L_7 - .L_6)
	.align		4
.L_6:
        /*0010*/ 	.word	index@($__internal_2_$__cuda_sm10x_tcgen05_guardrail_trap_unallocated_columns_being_dealloced)
        /*0014*/ 	.word	0x00000040


	//----- nvinfo : EIATTR_FRAME_SIZE
	.align		4
.L_7:
        /*0018*/ 	.byte	0x04, 0x11
        /*001a*/ 	.short	(.L_9 - .L_8)
	.align		4
.L_8:
        /*001c*/ 	.word	index@($__internal_1_$__cuda_sm10x_tcgen05_guardrail_trap_phase_invalid_during_alloc)
        /*0020*/ 	.word	0x00000040


	//----- nvinfo : EIATTR_FRAME_SIZE
	.align		4
.L_9:
        /*0024*/ 	.byte	0x04, 0x11
        /*0026*/ 	.short	(.L_11 - .L_10)
	.align		4
.L_10:
        /*0028*/ 	.word	index@($__internal_0_$__cuda_sm10x_tcgen05_guardrail_trap_col_being_dealloced_not_returned_by_alloc)
        /*002c*/ 	.word	0x00000040


	//----- nvinfo : EIATTR_FRAME_SIZE
	.align		4
.L_11:
        /*0030*/ 	.byte	0x04, 0x11
        /*0032*/ 	.short	(.L_13 - .L_12)
	.align		4
.L_12:
        /*0034*/ 	.word	index@(attn_fwd)
        /*0038*/ 	.word	0x00000040


	//----- nvinfo : EIATTR_MIN_STACK_SIZE
	.align		4
.L_13:
        /*003c*/ 	.byte	0x04, 0x12
        /*003e*/ 	.short	(.L_15 - .L_14)
	.align		4
.L_14:
        /*0040*/ 	.word	index@(attn_fwd)
        /*0044*/ 	.word	0x00000040
.L_15:


//--------------------- .nv.info.attn_fwd         --------------------------
	.section	.nv.info.attn_fwd,"",@"SHT_CUDA_INFO"
	.sectionflags	@""
	.align	4


	//----- nvinfo : EIATTR_CUDA_API_VERSION
	.align		4
        /*0000*/ 	.byte	0x04, 0x37
        /*0002*/ 	.short	(.L_17 - .L_16)
.L_16:
        /*0004*/ 	.word	0x00000081


	//----- nvinfo : EIATTR_KPARAM_INFO
	.align		4
.L_17:
        /*0008*/ 	.byte	0x04, 0x17
        /*000a*/ 	.short	(.L_19 - .L_18)
.L_18:
        /*000c*/ 	.word	0x00000000
        /*0010*/ 	.short	0x0019
        /*0012*/ 	.short	0x0080
        /*0014*/ 	.byte	0x00, 0xf4, 0x21, 0x00


	//----- nvinfo : EIATTR_KPARAM_INFO
	.align		4
.L_19:
        /*0018*/ 	.byte	0x04, 0x17
        /*001a*/ 	.short	(.L_21 - .L_20)
.L_20:
        /*001c*/ 	.word	0x00000000
        /*0020*/ 	.short	0x0018
        /*0022*/ 	.short	0x0078
        /*0024*/ 	.byte	0x00, 0xf4, 0x21, 0x00


	//----- nvinfo : EIATTR_KPARAM_INFO
	.align		4
.L_21:
        /*0028*/ 	.byte	0x04, 0x17
        /*002a*/ 	.short	(.L_23 - .L_22)
.L_22:
        /*002c*/ 	.word	0x00000000
        /*0030*/ 	.short	0x0017
        /*0032*/ 	.short	0x0070
        /*0034*/ 	.byte	0x00, 0xf0, 0x11, 0x00


	//----- nvinfo : EIATTR_KPARAM_INFO
	.align		4
.L_23:
        /*0038*/ 	.byte	0x04, 0x17
        /*003a*/ 	.short	(.L_25 - .L_24)
.L_24:
        /*003c*/ 	.word	0x00000000
        /*0040*/ 	.short	0x0016
        /*0042*/ 	.short	0x006c
        /*0044*/ 	.byte	0x00, 0xf0, 0x11, 0x00


	//----- nvinfo : EIATTR_KPARAM_INFO
	.align		4
.L_25:
        /*0048*/ 	.byte	0x04, 0x17
        /*004a*/ 	.short	(.L_27 - .L_26)
.L_26:
        /*004c*/ 	.word	0x00000000
        /*0050*/ 	.short	0x0015
        /*0052*/ 	.short	0x0068
        /*0054*/ 	.byte	0x00, 0xf0, 0x11, 0x00


	//----- nvinfo : EIATTR_KPARAM_INFO
	.align		4
.L_27:
        /*0058*/ 	.byte	0x04, 0x17
        /*005a*/ 	.short	(.L_29 - .L_28)
.L_28:
        /*005c*/ 	.word	0x00000000
        /*0060*/ 	.short	0x0014
        /*0062*/ 	.short	0x0064
        /*0064*/ 	.byte	0x00, 0xf0, 0x11, 0x00


	//----- nvinfo : EIATTR_KPARAM_INFO
	.align		4
.L_29:
        /*0068*/ 	.byte	0x04, 0x17
        /*006a*/ 	.short	(.L_31 - .L_30)
.L_30:
        /*006c*/ 	.word	0x00000000
        /*0070*/ 	.short	0x0013
        /*0072*/ 	.short	0x0060
        /*0074*/ 	.byte	0x00, 0xf0, 0x11, 0x00


	//----- nvinfo : EIATTR_KPARAM_INFO
	.align		4
.L_31:
        /*0078*/ 	.byte	0x04, 0x17
        /*007a*/ 	.short	(.L_33 - .L_32)
.L_32:
        /*007c*/ 	.word	0x00000000
        /*0080*/ 	.short	0x0012
        /*0082*/ 	.short	0x005c
        /*0084*/ 	.byte	0x00, 0xf0, 0x11, 0x00


	//----- nvinfo : EIATTR_KPARAM_INFO
	.align		4
.L_33:
        /*0088*/ 	.byte	0x04, 0x17
        /*008a*/ 	.short	(.L_35 - .L_34)
.L_34:
        /*008c*/ 	.word	0x00000000
        /*0090*/ 	.short	0x0011
        /*0092*/ 	.short	0x0058
        /*0094*/ 	.byte	0x00, 0xf0, 0x11, 0x00


	//----- nvinfo : EIATTR_KPARAM_INFO
	.align		4
.L_35:
        /*0098*/ 	.byte	0x04, 0x17
        /*009a*/ 	.short	(.L_37 - .L_36)
.L_36:
        /*009c*/ 	.word	0x00000000
        /*00a0*/ 	.short	0x0010
        /*00a2*/ 	.short	0x0054
        /*00a4*/ 	.byte	0x00, 0xf0, 0x11, 0x00


	//----- nvinfo : EIATTR_KPARAM_INFO
	.align		4
.L_37:
        /*00a8*/ 	.byte	0x04, 0x17
        /*00aa*/ 	.short	(.L_39 - .L_38)
.L_38:
        /*00ac*/ 	.word	0x00000000
        /*00b0*/ 	.short	0x000f
        /*00b2*/ 	.short	0x0050
        /*00b4*/ 	.byte	0x00, 0xf0, 0x11, 0x00


	//----- nvinfo : EIATTR_KPARAM_INFO
	.align		4
.L_39:
        /*00b8*/ 	.byte	0x04, 0x17
        /*00ba*/ 	.short	(.L_41 - .L_40)
.L_40:
        /*00bc*/ 	.word	0x00000000
        /*00c0*/ 	.short	0x000e
        /*00c2*/ 	.short	0x004c
        /*00c4*/ 	.byte	0x00, 0xf0, 0x11, 0x00


	//----- nvinfo : EIATTR_KPARAM_INFO
	.align		4
.L_41:
        /*00c8*/ 	.byte	0x04, 0x17
        /*00ca*/ 	.short	(.L_43 - .L_42)
.L_42:
        /*00cc*/ 	.word	0x00000000
        /*00d0*/ 	.short	0x000d
        /*00d2*/ 	.short	0x0048
        /*00d4*/ 	.byte	0x00, 0xf0, 0x11, 0x00


	//----- nvinfo : EIATTR_KPARAM_INFO
	.align		4
.L_43:
        /*00d8*/ 	.byte	0x04, 0x17
        /*00da*/ 	.short	(.L_45 - .L_44)
.L_44:
        /*00dc*/ 	.word	0x00000000
        /*00e0*/ 	.short	0x000c
        /*00e2*/ 	.short	0x0044
        /*00e4*/ 	.byte	0x00, 0xf0, 0x11, 0x00


	//----- nvinfo : EIATTR_KPARAM_INFO
	.align		4
.L_45:
        /*00e8*/ 	.byte	0x04, 0x17
        /*00ea*/ 	.short	(.L_47 - .L_46)
.L_46:
        /*00ec*/ 	.word	0x00000000
        /*00f0*/ 	.short	0x000b
        /*00f2*/ 	.short	0x0040
        /*00f4*/ 	.byte	0x00, 0xf0, 0x11, 0x00


	//----- nvinfo : EIATTR_KPARAM_INFO
	.align		4
.L_47:
        /*00f8*/ 	.byte	0x04, 0x17
        /*00fa*/ 	.short	(.L_49 - .L_48)
.L_48:
        /*00fc*/ 	.word	0x00000000
        /*0100*/ 	.short	0x000a
        /*0102*/ 	.short	0x003c
        /*0104*/ 	.byte	0x00, 0xf0, 0x11, 0x00


	//----- nvinfo : EIATTR_KPARAM_INFO
	.align		4
.L_49:
        /*0108*/ 	.byte	0x04, 0x17
        /*010a*/ 	.short	(.L_51 - .L_50)
.L_50:
        /*010c*/ 	.word	0x00000000
        /*0110*/ 	.short	0x0009
        /*0112*/ 	.short	0x0038
        /*0114*/ 	.byte	0x00, 0xf0, 0x11, 0x00


	//----- nvinfo : EIATTR_KPARAM_INFO
	.align		4
.L_51:
        /*0118*/ 	.byte	0x04, 0x17
        /*011a*/ 	.short	(.L_53 - .L_52)
.L_52:
        /*011c*/ 	.word	0x00000000
        /*0120*/ 	.short	0x0008
        /*0122*/ 	.short	0x0034
        /*0124*/ 	.byte	0x00, 0xf0, 0x11, 0x00


	//----- nvinfo : EIATTR_KPARAM_INFO
	.align		4
.L_53:
        /*0128*/ 	.byte	0x04, 0x17
        /*012a*/ 	.short	(.L_55 - .L_54)
.L_54:
        /*012c*/ 	.word	0x00000000
        /*0130*/ 	.short	0x0007
        /*0132*/ 	.short	0x0030
        /*0134*/ 	.byte	0x00, 0xf0, 0x11, 0x00


	//----- nvinfo : EIATTR_KPARAM_INFO
	.align		4
.L_55:
        /*0138*/ 	.byte	0x04, 0x17
        /*013a*/ 	.short	(.L_57 - .L_56)
.L_56:
        /*013c*/ 	.word	0x00000000
        /*0140*/ 	.short	0x0006
        /*0142*/ 	.short	0x002c
        /*0144*/ 	.byte	0x00, 0xf0, 0x11, 0x00


	//----- nvinfo : EIATTR_KPARAM_INFO
	.align		4
.L_57:
        /*0148*/ 	.byte	0x04, 0x17
        /*014a*/ 	.short	(.L_59 - .L_58)
.L_58:
        /*014c*/ 	.word	0x00000000
        /*0150*/ 	.short	0x0005
        /*0152*/ 	.short	0x0028
        /*0154*/ 	.byte	0x00, 0xf0, 0x11, 0x00


	//----- nvinfo : EIATTR_KPARAM_INFO
	.align		4
.L_59:
        /*0158*/ 	.byte	0x04, 0x17
        /*015a*/ 	.short	(.L_61 - .L_60)
.L_60:
        /*015c*/ 	.word	0x00000000
        /*0160*/ 	.short	0x0004
        /*0162*/ 	.short	0x0020
        /*0164*/ 	.byte	0x00, 0xf4, 0x21, 0x00


	//----- nvinfo : EIATTR_KPARAM_INFO
	.align		4
.L_61:
        /*0168*/ 	.byte	0x04, 0x17
        /*016a*/ 	.short	(.L_63 - .L_62)
.L_62:
        /*016c*/ 	.word	0x00000000
        /*0170*/ 	.short	0x0003
        /*0172*/ 	.short	0x0018
        /*0174*/ 	.byte	0x00, 0xf4, 0x21, 0x00


	//----- nvinfo : EIATTR_KPARAM_INFO
	.align		4
.L_63:
        /*0178*/ 	.byte	0x04, 0x17
        /*017a*/ 	.short	(.L_65 - .L_64)
.L_64:
        /*017c*/ 	.word	0x00000000
        /*0180*/ 	.short	0x0002
        /*0182*/ 	.short	0x0010
        /*0184*/ 	.byte	0x00, 0xf4, 0x21, 0x00


	//----- nvinfo : EIATTR_KPARAM_INFO
	.align		4
.L_65:
        /*0188*/ 	.byte	0x04, 0x17
        /*018a*/ 	.short	(.L_67 - .L_66)
.L_66:
        /*018c*/ 	.word	0x00000000
        /*0190*/ 	.short	0x0001
        /*0192*/ 	.short	0x0008
        /*0194*/ 	.byte	0x00, 0xf4, 0x21, 0x00


	//----- nvinfo : EIATTR_KPARAM_INFO
	.align		4
.L_67:
        /*0198*/ 	.byte	0x04, 0x17
        /*019a*/ 	.short	(.L_69 - .L_68)
.L_68:
        /*019c*/ 	.word	0x00000000
        /*01a0*/ 	.short	0x0000
        /*01a2*/ 	.short	0x0000
        /*01a4*/ 	.byte	0x00, 0xf4, 0x21, 0x00


	//----- nvinfo : EIATTR_AT_ENTRY_FRAGMENTS
	.align		4
.L_69:
        /*01a8*/ 	.byte	0x04, 0x4f
        /*01aa*/ 	.short	(.L_71 - .L_70)


	//   ....[0]....
.L_70:
        /*01ac*/ 	.word	0x00000004


	//----- nvinfo : EIATTR_RESERVED_SMEM_USED
	.align		4
.L_71:
        /*01b0*/ 	.byte	0x01, 0x41
	.zero		2


	//----- nvinfo : EIATTR_SPARSE_MMA_MASK
	.align		4
        /*01b4*/ 	.byte	0x03, 0x50
        /*01b6*/ 	.short	0x0000


	//----- nvinfo : EIATTR_TCGEN05_1CTA_USED
	.align		4
        /*01b8*/ 	.byte	0x01, 0x51
	.zero		2


	//----- nvinfo : EIATTR_MAXREG_COUNT
	.align		4
        /*01bc*/ 	.byte	0x03, 0x1b
        /*01be*/ 	.short	0x00ff


	//----- nvinfo : EIATTR_NUM_BARRIERS
	.align		4
        /*01c0*/ 	.byte	0x02, 0x4c
        /*01c2*/ 	.byte	0x01
	.zero		1


	//----- nvinfo : EIATTR_ANNOTATIONS
	.align		4
        /*01c4*/ 	.byte	0x04, 0x55
        /*01c6*/ 	.short	(.L_73 - .L_72)


	//   ....[0]....
.L_72:
        /*01c8*/ 	.word	0x00000001
        /*01cc*/ 	.byte	0x20, 0x44, 0x00, 0x00, 0x01, 0x00, 0x00, 0x00, 0x80, 0x44, 0x00, 0x00, 0x01, 0x00, 0x00, 0x00
        /*01dc*/ 	.byte	0xb0, 0x44, 0x00, 0x00, 0x01, 0x00, 0x00, 0x00, 0xd0, 0x44, 0x00, 0x00, 0x01, 0x00, 0x00, 0x00
        /*01ec*/ 	.byte	0xf0, 0x44, 0x00, 0x00, 0x01, 0x00, 0x00, 0x00, 0x10, 0x45, 0x00, 0x00, 0x01, 0x00, 0x00, 0x00
        /*01fc*/ 	.byte	0x30, 0x45, 0x00, 0x00, 0x01, 0x00, 0x00, 0x00, 0x40, 0x45, 0x00, 0x00, 0x01, 0x00, 0x00, 0x00
        /*020c*/ 	.byte	0x50, 0x78, 0x00, 0x00, 0x01, 0x00, 0x00, 0x00, 0x60, 0x78, 0x00, 0x00, 0x01, 0x00, 0x00, 0x00
        /*021c*/ 	.byte	0x70, 0x78, 0x00, 0x00, 0x01, 0x00, 0x00, 0x00, 0xa0, 0x78, 0x00, 0x00, 0x01, 0x00, 0x00, 0x00
        /*022c*/ 	.byte	0xd0, 0x78, 0x00, 0x00, 0x01, 0x00, 0x00, 0x00, 0x10, 0x79, 0x00, 0x00, 0x01, 0x00, 0x00, 0x00
        /*023c*/ 	.byte	0x30, 0x79, 0x00, 0x00, 0x01, 0x00, 0x00, 0x00, 0x40, 0x79, 0x00, 0x00


	//----- nvinfo : EIATTR_INT_WARP_WIDE_INSTR_OFFSETS
	.align		4
.L_73:
        /*0248*/ 	.byte	0x04, 0x31
        /*024a*/ 	.short	(.L_75 - .L_74)


	//   ....[0]....
.L_74:
        /*024c*/ 	.word	0x00002cf0


	//   ....[1]....
        /*0250*/ 	.word	0x00002d00


	//   ....[2]....
        /*0254*/ 	.word	0x00004160


	//   ....[3]....
        /*0258*/ 	.word	0x000045a0


	//   ....[4]....
        /*025c*/ 	.word	0x000083b0


	//   ....[5]....
        /*0260*/ 	.word	0x0000fb20


	//   ....[6]....
        /*0264*/ 	.word	0x0000fb70


	//----- nvinfo : EIATTR_COOP_GROUP_MASK_REGIDS
	.align		4
.L_75:
        /*0268*/ 	.byte	0x04, 0x29
        /*026a*/ 	.short	(.L_77 - .L_76)


	//   ....[0]....
.L_76:
        /*026c*/ 	.word	0xffffffff


	//   ....[1]....
        /*0270*/ 	.word	0xffffffff


	//   ....[2]....
        /*0274*/ 	.word	0xffffffff


	//   ....[3]....
        /*0278*/ 	.word	0xffffffff


	//----- nvinfo : EIATTR_COOP_GROUP_INSTR_OFFSETS
	.align		4
.L_77:
        /*027c*/ 	.byte	0x04, 0x28
        /*027e*/ 	.short	(.L_79 - .L_78)


	//   ....[0]....
.L_78:
        /*0280*/ 	.word	0x00000070


	//   ....[1]....
        /*0284*/ 	.word	0x00000330


	//   ....[2]....
        /*0288*/ 	.word	0x0000f9b0


	//   ....[3]....
        /*028c*/ 	.word	0x0000fc20


	//----- nvinfo : EIATTR_VRC_CTA_INIT_COUNT
	.align		4
.L_79:
        /*0290*/ 	.byte	0x02, 0x4a
        /*0292*/ 	.byte	0x80
	.zero		1


	//----- nvinfo : EIATTR_MBARRIER_INSTR_OFFSETS
	.align		4
        /*0294*/ 	.byte	0x04, 0x39
        /*0296*/ 	.short	(.L_81 - .L_80)


	//   ....[0]....
.L_80:
        /*0298*/ 	.word	0x00003cf0
        /*029c*/ 	.word	0x000000ff
        /*02a0*/ 	.word	0x0000e000
        /*02a4*/ 	.short	0x0100
        /*02a6*/ 	.byte	0x3e
	.zero		1


	//   ....[1]....
        /*02a8*/ 	.word	0x000043b0
        /*02ac*/ 	.word	0x000000ff
        /*02b0*/ 	.word	0x0000e008
        /*02b4*/ 	.short	0x0100
        /*02b6*/ 	.byte	0x3e
	.zero		1


	//   ....[2]....
        /*02b8*/ 	.word	0x00004e00
        /*02bc*/ 	.word	0x000000ff
        /*02c0*/ 	.word	0x0000a000
        /*02c4*/ 	.short	0x0100
        /*02c6*/ 	.byte	0x3e
	.zero		1


	//   ....[3]....
        /*02c8*/ 	.word	0x00005230
        /*02cc*/ 	.word	0x000000ff
        /*02d0*/ 	.word	0x0000a000
        /*02d4*/ 	.short	0x010a
        /*02d6*/ 	.byte	0x3e
	.zero		1


	//   ....[4]....
        /*02d8*/ 	.word	0x000054a0
        /*02dc*/ 	.word	0x000000ff
        /*02e0*/ 	.word	0x0000a000
        /*02e4*/ 	.short	0x0108
        /*02e6*/ 	.byte	0x3e
	.zero		1


	//   ....[5]....
        /*02e8*/ 	.word	0x00008480
        /*02ec*/ 	.word	0x000000ff
        /*02f0*/ 	.word	0x0000e010
        /*02f4*/ 	.short	0x0100
        /*02f6*/ 	.byte	0x3e
	.zero		1


	//   ....[6]....
        /*02f8*/ 	.word	0x000087d0
        /*02fc*/ 	.word	0x000000ff
        /*0300*/ 	.word	0x0000e010
        /*0304*/ 	.short	0x010a
        /*0306*/ 	.byte	0x3e
	.zero		1


	//   ....[7]....
        /*0308*/ 	.word	0x00008e10
        /*030c*/ 	.word	0x000000ff
        /*0310*/ 	.word	0x0000e010
        /*0314*/ 	.short	0x0108
        /*0316*/ 	.byte	0x3e
	.zero		1


	//   ....[8]....
        /*0318*/ 	.word	0x00008f30
        /*031c*/ 	.word	0x000000ff
        /*0320*/ 	.word	0x00000000
        /*0324*/ 	.short	0x010a
        /*0326*/ 	.byte	0x48
	.zero		1


	//   ....[9]....
        /*0328*/ 	.word	0x0000afc0
        /*032c*/ 	.word	0x000000ff
        /*0330*/ 	.word	0x00000000
        /*0334*/ 	.short	0x010a
        /*0336*/ 	.byte	0x48
	.zero		1


	//   ....[10]....
        /*0338*/ 	.word	0x0000b210
        /*033c*/ 	.word	0x000000ff
        /*0340*/ 	.word	0x0000e000
        /*0344*/ 	.short	0x0108
        /*0346*/ 	.byte	0x3e
	.zero		1


	//   ....[11]....
        /*0348*/ 	.word	0x0000b2c0
        /*034c*/ 	.word	0x000000ff
        /*0350*/ 	.word	0x0000e008
        /*0354*/ 	.short	0x0108
        /*0356*/ 	.byte	0x3e
	.zero		1


	//   ....[12]....
        /*0358*/ 	.word	0x0000fc40
        /*035c*/ 	.word	0x000000ff
        /*0360*/ 	.word	0x0000a000
        /*0364*/ 	.short	0x010a
        /*0366*/ 	.byte	0x3e
	.zero		1


	//   ....[13]....
        /*0368*/ 	.word	0x0000fc70
        /*036c*/ 	.word	0x000000ff
        /*0370*/ 	.word	0x0000e010
        /*0374*/ 	.short	0x010a
        /*0376*/ 	.byte	0x3e
	.zero		1


	//   ....[14]....
        /*0378*/ 	.word	0x0000fca0
        /*037c*/ 	.word	0x000000ff
        /*0380*/ 	.word	0x00000000
        /*0384*/ 	.short	0x010a
        /*0386*/ 	.byte	0x48
	.zero		1


	//   ....[15]....
        /*0388*/ 	.word	0x0000fcd0
        /*038c*/ 	.word	0x000000ff
        /*0390*/ 	.word	0x00000000
        /*0394*/ 	.short	0x010a
        /*0396*/ 	.byte	0x48
	.zero		1


	//----- nvinfo : EIATTR_NUM_MBARRIERS
	.align		4
.L_81:
        /*0398*/ 	.byte	0x03, 0x38
        /*039a*/ 	.short	0xffff


	//----- nvinfo : EIATTR_EXIT_INSTR_OFFSETS
	.align		4
        /*039c*/ 	.byte	0x04, 0x1c
        /*039e*/ 	.short	(.L_83 - .L_82)


	//   ....[0]....
.L_82:
        /*03a0*/ 	.word	0x0000fc30


	//----- nvinfo : EIATTR_REQNTID
	.align		4
.L_83:
        /*03a4*/ 	.byte	0x04, 0x10
        /*03a6*/ 	.short	(.L_85 - .L_84)
.L_84:
        /*03a8*/ 	.word	0x00000080
        /*03ac*/ 	.word	0x00000001
        /*03b0*/ 	.word	0x00000001


	//----- nvinfo : EIATTR_CRS_STACK_SIZE
	.align		4
.L_85:
        /*03b4*/ 	.byte	0x04, 0x1e
        /*03b6*/ 	.short	(.L_87 - .L_86)
.L_86:
        /*03b8*/ 	.word	0x00000000


	//----- nvinfo : EIATTR_CBANK_PARAM_SIZE
	.align		4
.L_87:
        /*03bc*/ 	.byte	0x03, 0x19
        /*03be*/ 	.short	0x0088


	//----- nvinfo : EIATTR_PARAM_CBANK
	.align		4
        /*03c0*/ 	.byte	0x04, 0x0a
        /*03c2*/ 	.short	(.L_89 - .L_88)
	.align		4
.L_88:
        /*03c4*/ 	.word	index@(.nv.constant0.attn_fwd)
        /*03c8*/ 	.short	0x0380
        /*03ca*/ 	.short	0x0088


	//----- nvinfo : EIATTR_SW_WAR
	.align		4
.L_89:
        /*03cc*/ 	.byte	0x04, 0x36
        /*03ce*/ 	.short	(.L_91 - .L_90)
.L_90:
        /*03d0*/ 	.word	0x00000008
.L_91:


//--------------------- .nv.compat                --------------------------
	.section	.nv.compat,"",@"SHT_CUDA_COMPAT_INFO"
	.align	4
        /*0000*/ 	.byte	0x02, 0x02, 0x02, 0x00, 0x02, 0x05, 0x05, 0x00, 0x02, 0x03, 0x00, 0x00, 0x02, 0x06, 0x01, 0x00


//--------------------- .nv.callgraph             --------------------------
	.section	.nv.callgraph,"",@"SHT_CUDA_CALLGRAPH"
	.align	4
	.sectionentsize	8
	.align		4
        /*0000*/ 	.word	0x00000000
	.align		4
        /*0004*/ 	.word	0xffffffff
	.align		4
        /*0008*/ 	.word	0x00000000
	.align		4
        /*000c*/ 	.word	0xfffffffe
	.align		4
        /*0010*/ 	.word	0x00000000
	.align		4
        /*0014*/ 	.word	0xfffffffd
	.align		4
        /*0018*/ 	.word	0x00000000
	.align		4
        /*001c*/ 	.word	0xfffffffc


//--------------------- .nv.constant4             --------------------------
	.section	.nv.constant4,"a",@progbits
	.align	8
	.align		8
.nv.constant4:
        /*0000*/ 	.dword	_$_str


//--------------------- .text.attn_fwd            --------------------------
	.section	.text.attn_fwd,"ax",@progbits
	.align	128
        .global         attn_fwd
        .type           attn_fwd,@function
        .size           attn_fwd,(.L_x_31 - attn_fwd)
        .other          attn_fwd,@"STO_CUDA_ENTRY STV_DEFAULT"
attn_fwd:
.text.attn_fwd:
[----:B------:R-:W0:Y:S01]  /*0000*/  LDC R1, c[0x0][0x37c] ;  /* 0x0000df00ff017b82 */ /* 0x000e220000000800 */
[----:B------:R-:W1:Y:S01]  /*0010*/  S2R R0, SR_TID.X ;  /* 0x0000000000007919 */ /* 0x000e620000002100 */
[----:B0-----:R-:W-:Y:S02]  /*0020*/  IADD3 R1, PT, PT, R1, -0x40, RZ ;  /* 0xffffffc001017810 */ /* 0x001fe40007ffe0ff */
[----:B-1----:R-:W-:-:S13]  /*0030*/  ISETP.GE.U32.AND P0, PT, R0, 0x20, PT ;  /* 0x000000200000780c */ /* 0x002fda0003f06070 */
[----:B------:R-:W-:Y:S02]  /*0040*/  VOTEU.ANY UP0, P0 ;  /* 0x0000000000ff7886 */ /* 0x000fe40000000100 */
[----:B------:R-:W-:Y:S05]  /*0050*/  BRA.U UP0, `(.L_x_0) ;  /* 0x0000000100b87547 */ /* 0x000fea000b800000 */
[----:B------:R-:W0:Y:S01]  /*0060*/  S2UR UR6, SR_CgaCtaId ;  /* 0x00000000000679c3 */ /* 0x000e220000008800 */
[----:B------:R-:W-:Y:S01]  /*0070*/  NOP ;  /* 0x0000000000007918 */ /* 0x000fe20000000000 */
[----:B------:R-:W-:Y:S02]  /*0080*/  UMOV UR4, 0x40 ;  /* 0x0000004000047882 */ /* 0x000fe40000000000 */
[----:B0-----:R-:W-:-:S09]  /*0090*/  ULEA UR4, UR6, UR4, 0x18 ;  /* 0x0000000406047291 */ /* 0x001fd2000f8ec0ff */
[----:B------:R-:W0:Y:S01]  /*00a0*/  LDS.U8 R0, [UR4] ;  /* 0x00000004ff007984 */ /* 0x000e220008000000 */
[----:B------:R-:W-:Y:S02]  /*00b0*/  UMOV UR4, 0x400 ;  /* 0x0000040000047882 */ /* 0x000fe40000000000 */
[----:B------:R-:W-:Y:S01]  /*00c0*/  ULEA UR4, UR6, UR4, 0x18 ;  /* 0x0000000406047291 */ /* 0x000fe2000f8ec0ff */
[----:B0-----:R-:W-:-:S13]  /*00d0*/  ISETP.NE.AND P0, PT, R0, RZ, PT ;  /* 0x000000ff0000720c */ /* 0x001fda0003f05270 */
[----:B------:R-:W-:Y:S05]  /*00e0*/  @P0 BRA `(.L_x_1) ;  /* 0x00000000007c0947 */ /* 0x000fea0003800000 */
[----:B------:R-:W-:-:S13]  /*00f0*/  ELECT P0, URZ, PT ;  /* 0x0000000000ff782f */ /* 0x000fda0003800000 */
[----:B------:R-:W-:Y:S05]  /*0100*/  @!P0 BRA `(.L_x_2) ;  /* 0x0000000000848947 */ /* 0x000fea0003800000 */
[----:B------:R-:W-:Y:S01]  /*0110*/  UMOV UR5, 0x8 ;  /* 0x0000000800057882 */ /* 0x000fe20000000000 */
[----:B------:R-:W-:Y:S01]  /*0120*/  HFMA2 R4, -RZ, RZ, 0, 5.9604644775390625e-08 ;  /* 0x00000001ff047431 */ /* 0x000fe200000001ff */
[----:B------:R-:W-:-:S03]  /*0130*/  MOV R5, 0xff ;  /* 0x000000ff00057802 */ /* 0x000fc60000000f00 */
[----:B------:R-:W-:Y:S04]  /*0140*/  DEPBAR.LE SB0, 0x36 ;  /* 0x00008d800000791a */ /* 0x000fe80000000000 */
[----:B------:R-:W0:Y:S02]  /*0150*/  UTCATOMSWS.FIND_AND_SET.ALIGN UP1, UR5, UR5 ;  /* 0x00000005000575e3 */ /* 0x000e240008020800 */
[----:B0-----:R-:W-:-:S04]  /*0160*/  PLOP3.LUT P0, PT, PT, PT, UP1, 0x80, 0x8 ;  /* 0x000000000008781c */ /* 0x001fc80003f0f018 */
[----:B------:R-:W-:-:S04]  /*0170*/  SEL R0, RZ, 0xffffffff, !P0 ;  /* 0xffffffffff007807 */ /* 0x000fc80004000000 */
[----:B------:R-:W-:Y:S02]  /*0180*/  ISETP.NE.AND P0, PT, R0, RZ, PT ;  /* 0x000000ff0000720c */ /* 0x000fe40003f05270 */
[----:B------:R-:W-:-:S11]  /*0190*/  MOV R0, UR5 ;  /* 0x0000000500007c02 */ /* 0x000fd60008000f00 */
[----:B------:R-:W-:Y:S05]  /*01a0*/  @P0 BRA `(.L_x_3) ;  /* 0x0000000000240947 */ /* 0x000fea0003800000 */
.L_x_4:
[----:B------:R-:W-:Y:S05]  /*01b0*/  NANOSLEEP 0x64 ;  /* 0x000000640000795d */ /* 0x000fea0003800000 */
[----:B------:R-:W-:-:S05]  /*01c0*/  UMOV UR5, 0x8 ;  /* 0x0000000800057882 */ /* 0x000fca0000000000 */
[----:B------:R-:W-:Y:S04]  /*01d0*/  DEPBAR.LE SB0, 0x36 ;  /* 0x00008d800000791a */ /* 0x000fe80000000000 */
[----:B------:R-:W0:Y:S02]  /*01e0*/  UTCATOMSWS.FIND_AND_SET.ALIGN UP1, UR5, UR5 ;  /* 0x00000005000575e3 */ /* 0x000e240008020800 */
[----:B0-----:R-:W-:-:S04]  /*01f0*/  PLOP3.LUT P0, PT, PT, PT, UP1, 0x80, 0x8 ;  /* 0x000000000008781c */ /* 0x001fc80003f0f018 */
[----:B------:R-:W-:-:S04]  /*0200*/  SEL R0, RZ, 0xffffffff, !P0 ;  /* 0xffffffffff007807 */ /* 0x000fc80004000000 */
[----:B------:R-:W-:Y:S02]  /*0210*/  ISETP.NE.AND P0, PT, R0, RZ, PT ;  /* 0x000000ff0000720c */ /* 0x000fe40003f05270 */
[----:B------:R-:W-:-:S11]  /*0220*/  MOV R0, UR5 ;  /* 0x0000000500007c02 */ /* 0x000fd60008000f00 */
[----:B------:R-:W-:Y:S05]  /*0230*/  @!P0 BRA `(.L_x_4) ;  /* 0xfffffffc00dc8947 */ /* 0x000fea000383ffff */
.L_x_3:
[----:B------:R-:W-:Y:S01]  /*0240*/  IADD3 R3, PT, PT, R0, 0x10, RZ ;  /* 0x0000001000037810 */ /* 0x000fe20007ffe0ff */
[----:B------:R-:W-:Y:S01]  /*0250*/  UMOV UR5, 0x50 ;  /* 0x0000005000057882 */ /* 0x000fe20000000000 */
[----:B------:R-:W-:Y:S01]  /*0260*/  SHF.L.U32 R2, R5, R0, RZ ;  /* 0x0000000005027219 */ /* 0x000fe200000006ff */
[----:B------:R-:W-:Y:S01]  /*0270*/  ULEA UR5, UR6, UR5, 0x18 ;  /* 0x0000000506057291 */ /* 0x000fe2000f8ec0ff */
[----:B------:R-:W-:Y:S02]  /*0280*/  SHF.L.U32 R3, R4, R3, RZ ;  /* 0x0000000304037219 */ /* 0x000fe400000006ff */
[----:B------:R-:W-:Y:S02]  /*0290*/  SHF.L.U32 R0, R0, 0x5, RZ ;  /* 0x0000000500007819 */ /* 0x000fe400000006ff */
[----:B------:R-:W-:-:S05]  /*02a0*/  LOP3.LUT R2, R3, R2, RZ, 0xfc, !PT ;  /* 0x0000000203027212 */ /* 0x000fca00078efcff */
[----:B------:R0:W-:Y:S04]  /*02b0*/  ATOMS.OR RZ, [UR5], R2 ;  /* 0x00000002ffff798c */ /* 0x0001e8000b000005 */
[----:B------:R0:W-:Y:S01]  /*02c0*/  STS [UR4], R0 ;  /* 0x00000000ff007988 */ /* 0x0001e20008000804 */
[----:B------:R-:W-:Y:S05]  /*02d0*/  BRA `(.L_x_2) ;  /* 0x0000000000107947 */ /* 0x000fea0003800000 */
.L_x_1:
[----:B------:R-:W-:Y:S02]  /*02e0*/  MOV R0, 0xffffffff ;  /* 0xffffffff00007802 */ /* 0x000fe40000000f00 */
[----:B------:R-:W-:-:S03]  /*02f0*/  MOV R2, 0x320 ;  /* 0x0000032000027802 */ /* 0x000fc60000000f00 */
[----:B------:R0:W-:Y:S04]  /*0300*/  STS [UR4], R0 ;  /* 0x00000000ff007988 */ /* 0x0001e80008000804 */
[----:B0-----:R-:W-:Y:S05]  /*0310*/  CALL.REL.NOINC `($__internal_1_$__cuda_sm10x_tcgen05_guardrail_trap_phase_invalid_during_alloc) ;  /* 0x000000f800847944 */ /* 0x001fea0003c00000 */
.L_x_2:
[----:B------:R-:W-:Y:S05]  /*0320*/  WARPSYNC.ALL ;  /* 0x0000000000007948 */ /* 0x000fea0003800000 */
[----:B------:R-:W-:Y:S01]  /*0330*/  NOP ;  /* 0x0000000000007918 */ /* 0x000fe20000000000 */
.L_x_0:
[----:B------:R-:W1:Y:S01]  /*0340*/  S2UR UR73, SR_CTAID.X ;  /* 0x00000000004979c3 */ /* 0x000e620000002500 */
[----:B0-----:R-:W0:Y:S01]  /*0350*/  S2R R0, SR_TID.X ;  /* 0x0000000000007919 */ /* 0x001e220000002100 */
[----:B------:R-:W2:Y:S01]  /*0360*/  LDCU.64 UR4, c[0x0][0x3b0] ;  /* 0x00007600ff0477ac */ /* 0x000ea20008000a00 */
[----:B------:R-:W-:Y:S01]  /*0370*/  UMOV UR62, 0x400 ;  /* 0x00000400003e7882 */ /* 0x000fe20000000000 */
[----:B------:R-:W3:Y:S04]  /*0380*/  LDCU.64 UR6, c[0x0][0x3b0] ;  /* 0x00007600ff0677ac */ /* 0x000ee80008000a00 */
[----:B------:R-:W4:Y:S01]  /*0390*/  S2UR UR8, SR_CgaCtaId ;  /* 0x00000000000879c3 */ /* 0x000f220000008800 */
[----:B------:R-:W0:Y:S07]  /*03a0*/  LDCU.64 UR10, c[0x0][0x358] ;  /* 0x00006b00ff0a77ac */ /* 0x000e2e0008000a00 */
[----:B------:R-:W2:Y:S08]  /*03b0*/  S2UR UR9, SR_CTAID.Y ;  /* 0x00000000000979c3 */ /* 0x000eb00000002600 */
[----:B------:R-:W3:Y:S01]  /*03c0*/  LDC.64 R6, c[0x0][0x380] ;  /* 0x0000e000ff067b82 */ /* 0x000ee20000000a00 */
[----:B-1----:R-:W-:-:S06]  /*03d0*/  USHF.L.U32 UR73, UR73, 0x7, URZ ;  /* 0x0000000749497899 */ /* 0x002fcc00080006ff */
[----:B------:R-:W-:Y:S01]  /*03e0*/  MOV R134, UR73 ;  /* 0x0000004900867c02 */ /* 0x000fe20008000f00 */
[----:B----4-:R-:W-:Y:S01]  /*03f0*/  ULEA UR62, UR8, UR62, 0x18 ;  /* 0x0000003e083e7291 */ /* 0x010fe2000f8ec0ff */
[----:B------:R-:W-:Y:S02]  /*0400*/  BAR.SYNC.DEFER_BLOCKING 0x0 ;  /* 0x0000000000007b1d */ /* 0x000fe40000010000 */
[----:B0-----:R-:W-:-:S06]  /*0410*/  LOP3.LUT R134, R134, 0x7f, R0, 0xf8, !PT ;  /* 0x0000007f86867812 */ /* 0x001fcc00078ef800 */
[----:B------:R-:W0:Y:S01]  /*0420*/  LDC.64 R248, c[0x0][0x380] ;  /* 0x0000e000fff87b82 */ /* 0x000e220000000a00 */
[----:B--2---:R-:W-:Y:S01]  /*0430*/  UIMAD UR4, UR9, UR4, URZ ;  /* 0x00000004090472a4 */ /* 0x004fe2000f8e02ff */
[C---:B------:R-:W-:Y:S01]  /*0440*/  IMAD R0, R134.reuse, UR5, RZ ;  /* 0x0000000586007c24 */ /* 0x040fe2000f8e02ff */
[----:B---3--:R-:W-:Y:S01]  /*0450*/  UIMAD UR6, UR9, UR6, URZ ;  /* 0x00000006090672a4 */ /* 0x008fe2000f8e02ff */
[----:B------:R-:W-:Y:S01]  /*0460*/  IMAD R4, R134, UR7, RZ ;  /* 0x0000000786047c24 */ /* 0x000fe2000f8e02ff */
[----:B------:R-:W-:Y:S02]  /*0470*/  USHF.L.U32 UR12, UR4, 0x1, URZ ;  /* 0x00000001040c7899 */ /* 0x000fe400080006ff */
[C---:B------:R-:W-:Y:S01]  /*0480*/  SHF.L.U32 R3, R0.reuse, 0x1, RZ ;  /* 0x0000000100037819 */ /* 0x040fe200000006ff */
[----:B------:R-:W1:Y:S01]  /*0490*/  LDC R56, c[0x0][0x3b8] ;  /* 0x0000ee00ff387b82 */ /* 0x000e620000000800 */
[----:B------:R-:W-:Y:S01]  /*04a0*/  UIMAD.WIDE UR4, UR4, 0x2, URZ ;  /* 0x00000002040478a5 */ /* 0x000fe2000f8e02ff */
[----:B------:R-:W-:Y:S01]  /*04b0*/  IMAD.HI R0, R0, 0x2, RZ ;  /* 0x0000000200007827 */ /* 0x000fe200078e02ff */
[----:B------:R-:W-:Y:S01]  /*04c0*/  USHF.L.U32 UR7, UR6, 0x1, URZ ;  /* 0x0000000106077899 */ /* 0x000fe200080006ff */
[----:B------:R-:W-:-:S02]  /*04d0*/  IADD3 R2, P1, P0, R3, UR12, R6 ;  /* 0x0000000c03027c10 */ /* 0x000fc4000f83e006 */
[----:B------:R-:W-:Y:S02]  /*04e0*/  SHF.L.U32 R5, R4, 0x1, RZ ;  /* 0x0000000104057819 */ /* 0x000fe400000006ff */
[----:B------:R-:W-:Y:S01]  /*04f0*/  IADD3.X R3, PT, PT, R0, UR5, R7, P1, P0 ;  /* 0x0000000500037c10 */ /* 0x000fe20008fe0407 */
[----:B------:R-:W2:Y:S01]  /*0500*/  LDS R135, [UR62] ;  /* 0x0000003eff877984 */ /* 0x000ea20008000800 */
[----:B------:R-:W-:Y:S01]  /*0510*/  BAR.SYNC.DEFER_BLOCKING 0x0 ;  /* 0x0000000000007b1d */ /* 0x000fe20000010000 */
[----:B------:R-:W-:Y:S01]  /*0520*/  UIMAD.WIDE UR4, UR6, 0x2, URZ ;  /* 0x00000002060478a5 */ /* 0x000fe2000f8e02ff */
[----:B0-----:R-:W-:Y:S01]  /*0530*/  IADD3 R248, P0, P1, R5, UR7, R248 ;  /* 0x0000000705f87c10 */ /* 0x001fe2000f91e0f8 */
[----:B------:R-:W-:-:S04]  /*0540*/  IMAD.HI R40, R4, 0x2, RZ ;  /* 0x0000000204287827 */ /* 0x000fc800078e02ff */
[C---:B-1----:R-:W-:Y:S02]  /*0550*/  IMAD R5, R56.reuse, 0xf0, RZ ;  /* 0x000000f038057824 */ /* 0x042fe400078e02ff */
[C---:B------:R-:W-:Y:S02]  /*0560*/  IMAD R11, R56.reuse, 0xf6, RZ ;  /* 0x000000f6380b7824 */ /* 0x040fe400078e02ff */
[----:B------:R-:W-:Y:S01]  /*0570*/  IMAD R7, R56, 0xf2, RZ ;  /* 0x000000f238077824 */ /* 0x000fe200078e02ff */
[----:B------:R-:W-:Y:S01]  /*0580*/  IADD3.X R40, PT, PT, R40, UR5, R249, P0, P1 ;  /* 0x0000000528287c10 */ /* 0x000fe200087e24f9 */
[C---:B------:R-:W-:Y:S01]  /*0590*/  IMAD R9, R56.reuse, 0xf4, RZ ;  /* 0x000000f438097824 */ /* 0x040fe200078e02ff */
[-C--:B------:R-:W-:Y:S01]  /*05a0*/  IADD3 RZ, P2, PT, R5, R248.reuse, RZ ;  /* 0x000000f805ff7210 */ /* 0x080fe20007f5e0ff */
[C---:B------:R-:W-:Y:S01]  /*05b0*/  IMAD R15, R56.reuse, 0x50, RZ ;  /* 0x00000050380f7824 */ /* 0x040fe200078e02ff */
[-C--:B------:R-:W-:Y:S01]  /*05c0*/  IADD3 RZ, P3, PT, R11, R248.reuse, RZ ;  /* 0x000000f80bff7210 */ /* 0x080fe20007f7e0ff */
[C---:B------:R-:W-:Y:S01]  /*05d0*/  IMAD R11, R56.reuse, 0x90, RZ ;  /* 0x00000090380b7824 */ /* 0x040fe200078e02ff */
[C---:B------:R-:W-:Y:S01]  /*05e0*/  SHF.L.U32 R5, R56.reuse, 0x4, RZ ;  /* 0x0000000438057819 */ /* 0x040fe200000006ff */
[C---:B------:R-:W-:Y:S01]  /*05f0*/  IMAD R45, R56.reuse, 0x48, RZ ;  /* 0x00000048382d7824 */ /* 0x040fe200078e02ff */
[----:B------:R0:W5:Y:S01]  /*0600*/  LDG.E.U16 R0, desc[UR10][R2.64] ;  /* 0x0000000a02007981 */ /* 0x000162000c1e1500 */
[CC--:B------:R-:W-:Y:S01]  /*0610*/  LEA R4, P1, R56.reuse, R248.reuse, 0x5 ;  /* 0x000000f838047211 */ /* 0x0c0fe200078228ff */
[C---:B------:R-:W-:Y:S01]  /*0620*/  IMAD R13, R56.reuse, 0xa0, RZ ;  /* 0x000000a0380d7824 */ /* 0x040fe200078e02ff */
[-C--:B------:R-:W-:Y:S01]  /*0630*/  IADD3 RZ, P4, PT, R7, R248.reuse, RZ ;  /* 0x000000f807ff7210 */ /* 0x080fe20007f9e0ff */
[C---:B------:R-:W-:Y:S01]  /*0640*/  IMAD R17, R56.reuse, 0xb0, RZ ;  /* 0x000000b038117824 */ /* 0x040fe200078e02ff */
[C---:B------:R-:W-:Y:S01]  /*0650*/  SHF.L.U32 R7, R56.reuse, 0x5, RZ ;  /* 0x0000000538077819 */ /* 0x040fe200000006ff */
[C---:B------:R-:W-:Y:S01]  /*0660*/  IMAD R43, R56.reuse, 0x28, RZ ;  /* 0x00000028382b7824 */ /* 0x040fe200078e02ff */
[CC--:B------:R-:W-:Y:S01]  /*0670*/  LEA R6, P5, R56.reuse, R248.reuse, 0x6 ;  /* 0x000000f838067211 */ /* 0x0c0fe200078a30ff */
[C---:B------:R-:W-:Y:S01]  /*0680*/  IMAD R21, R56.reuse, 0x30, RZ ;  /* 0x0000003038157824 */ /* 0x040fe200078e02ff */
[-C--:B------:R-:W-:Y:S01]  /*0690*/  IADD3 RZ, P0, PT, R9, R248.reuse, RZ ;  /* 0x000000f809ff7210 */ /* 0x080fe20007f1e0ff */
[C---:B------:R-:W-:Y:S01]  /*06a0*/  IMAD R128, R56.reuse, 0x58, RZ ;  /* 0x0000005838807824 */ /* 0x040fe200078e02ff */
[C---:B0-----:R-:W-:Y:S01]  /*06b0*/  SHF.L.U32 R3, R56.reuse, 0x3, RZ ;  /* 0x0000000338037819 */ /* 0x041fe200000006ff */
[C---:B------:R-:W-:Y:S01]  /*06c0*/  IMAD R23, R56.reuse, 0x60, RZ ;  /* 0x0000006038177824 */ /* 0x040fe200078e02ff */
[C---:B------:R-:W-:Y:S01]  /*06d0*/  LEA R2, P6, R56.reuse, R248, 0x4 ;  /* 0x000000f838027211 */ /* 0x040fe200078c20ff */
[C---:B------:R-:W-:Y:S01]  /*06e0*/  IMAD R19, R56.reuse, 0xc0, RZ ;  /* 0x000000c038137824 */ /* 0x040fe200078e02ff */
[C---:B------:R-:W-:Y:S01]  /*06f0*/  SHF.L.U32 R9, R56.reuse, 0x6, RZ ;  /* 0x0000000638097819 */ /* 0x040fe200000006ff */
[C---:B------:R-:W-:Y:S01]  /*0700*/  IMAD R126, R56.reuse, 0x18, RZ ;  /* 0x00000018387e7824 */ /* 0x040fe200078e02ff */
[----:B------:R-:W-:Y:S01]  /*0710*/  LEA.HI.X.SX32 R3, R3, R40, 0x1, P6 ;  /* 0x0000002803037211 */ /* 0x000fe200030f0eff */
[C---:B------:R-:W-:Y:S01]  /*0720*/  IMAD R25, R56.reuse, 0xd0, RZ ;  /* 0x000000d038197824 */ /* 0x040fe200078e02ff */
[C---:B------:R-:W-:Y:S01]  /*0730*/  LEA R8, P6, R56.reuse, R248, 0x7 ;  /* 0x000000f838087211 */ /* 0x040fe200078c38ff */
[C---:B------:R-:W-:Y:S01]  /*0740*/  IMAD R29, R56.reuse, 0x38, RZ ;  /* 0x00000038381d7824 */ /* 0x040fe200078e02ff */
[----:B------:R-:W-:Y:S01]  /*0750*/  LEA.HI.X.SX32 R5, R5, R40, 0x1, P1 ;  /* 0x0000002805057211 */ /* 0x000fe200008f0eff */
[C---:B------:R-:W-:Y:S01]  /*0760*/  IMAD R74, R56.reuse, 0x68, RZ ;  /* 0x00000068384a7824 */ /* 0x040fe200078e02ff */
[----:B------:R-:W-:Y:S01]  /*0770*/  IADD3 R10, P1, PT, R11, R248, RZ ;  /* 0x000000f80b0a7210 */ /* 0x000fe20007f3e0ff */
        /* <DEDUP_REMOVED lines=20> */
[----:B------:R-:W-:Y:S01]  /*08c0*/  IMAD R39, R56, 0x59, RZ ;  /* 0x0000005938277824 */ /* 0x000fe200078e02ff */
[----:B------:R-:W-:Y:S01]  /*08d0*/  LEA.HI.X.SX32 R17, R128, R40, 0x1, P1 ;  /* 0x0000002880117211 */ /* 0x000fe200008f0eff */
[C---:B------:R-:W-:Y:S01]  /*08e0*/  IMAD R44, R56.reuse, 0xd2, RZ ;  /* 0x000000d2382c7824 */ /* 0x040fe200078e02ff */
[----:B------:R-:W-:Y:S01]  /*08f0*/  IADD3 R22, P1, PT, R19, R248, RZ ;  /* 0x000000f813167210 */ /* 0x000fe20007f3e0ff */
[----:B------:R-:W-:Y:S01]  /*0900*/  IMAD R47, R56, 0x61, RZ ;  /* 0x00000061382f7824 */ /* 0x000fe200078e02ff */
        /* <DEDUP_REMOVED lines=8> */
[-C--:B------:R-:W-:Y:S01]  /*0990*/  LEA.HI.X.SX32 R25, R74, R40.reuse, 0x1, P5 ;  /* 0x000000284a197211 */ /* 0x080fe200028f0eff */
[C---:B------:R-:W-:Y:S01]  /*09a0*/  IMAD R58, R56.reuse, 0x79, RZ ;  /* 0x00000079383a7824 */ /* 0x040fe200078e02ff */
[----:B------:R-:W-:Y:S01]  /*09b0*/  LEA.HI.X.SX32 R23, R23, R40, 0x1, P1 ;  /* 0x0000002817177211 */ /* 0x000fe200008f0eff */
[C---:B------:R-:W-:Y:S01]  /*09c0*/  IMAD R37, R56.reuse, 0x51, RZ ;  /* 0x0000005138257824 */ /* 0x040fe200078e02ff */
[-C--:B------:R-:W-:Y:S01]  /*09d0*/  IADD3 R30, P5, PT, R27, R248.reuse, RZ ;  /* 0x000000f81b1e7210 */ /* 0x080fe20007fbe0ff */
        /* <DEDUP_REMOVED lines=8> */
[----:B------:R-:W-:Y:S01]  /*0a60*/  IMAD R69, R56, 0x71, RZ ;  /* 0x0000007138457824 */ /* 0x000fe200078e02ff */
[----:B------:R-:W-:Y:S01]  /*0a70*/  IADD3 R34, P1, PT, R34, R248, RZ ;  /* 0x000000f822227210 */ /* 0x000fe20007f3e0ff */
[C---:B------:R-:W-:Y:S01]  /*0a80*/  IMAD R93, R56.reuse, 0x62, RZ ;  /* 0x00000062385d7824 */ /* 0x040fe200078e02ff */
[----:B------:R-:W-:Y:S01]  /*0a90*/  LEA.HI.X.SX32 R33, R33, R40, 0x1, P6 ;  /* 0x0000002821217211 */ /* 0x000fe200030f0eff */
[----:B------:R-:W-:Y:S01]  /*0aa0*/  IMAD R67, R56, 0x39, RZ ;  /* 0x0000003938437824 */ /* 0x000fe200078e02ff */
[----:B------:R-:W-:Y:S01]  /*0ab0*/  IADD3 R38, P6, PT, R38, R248, RZ ;  /* 0x000000f826267210 */ /* 0x000fe20007fde0ff */
[----:B------:R-:W-:Y:S01]  /*0ac0*/  IMAD R105, R56, 0x22, RZ ;  /* 0x0000002238697824 */ /* 0x000fe200078e02ff */
[----:B------:R-:W-:Y:S01]  /*0ad0*/  LEA.HI.X.SX32 R41, R130, R40, 0x1, P2 ;  /* 0x0000002882297211 */ /* 0x000fe200010f0eff */
[----:B------:R-:W-:Y:S01]  /*0ae0*/  IMAD R49, R56, 0x14, RZ ;  /* 0x0000001438317824 */ /* 0x000fe200078e02ff */
[----:B------:R-:W-:Y:S01]  /*0af0*/  IADD3 R42, P2, PT, R42, R248, RZ ;  /* 0x000000f82a2a7210 */ /* 0x000fe20007f5e0ff */
[C---:B------:R-:W-:Y:S01]  /*0b00*/  IMAD R83, R56.reuse, 0x1a, RZ ;  /* 0x0000001a38537824 */ /* 0x040fe200078e02ff */
[----:B------:R-:W-:Y:S01]  /*0b10*/  LEA.HI.X.SX32 R35, R35, R40, 0x1, P1 ;  /* 0x0000002823237211 */ /* 0x000fe200008f0eff */
[----:B------:R-:W-:Y:S01]  /*0b20*/  IMAD R65, R56, 0x31, RZ ;  /* 0x0000003138417824 */ /* 0x000fe200078e02ff */
        /* <DEDUP_REMOVED lines=12> */
[C---:B------:R-:W-:Y:S01]  /*0bf0*/  LEA R53, R56.reuse, R56, 0x3 ;  /* 0x0000003838357211 */ /* 0x040fe200078e18ff */
[C---:B------:R-:W-:Y:S01]  /*0c00*/  IMAD R51, R56.reuse, 0x24, RZ ;  /* 0x0000002438337824 */ /* 0x040fe200078e02ff */
[----:B------:R-:W-:Y:S01]  /*0c10*/  IADD3 R52, P1, PT, R77, R248, RZ ;  /* 0x000000f84d347210 */ /* 0x000fe20007f3e0ff */
[C---:B------:R-:W-:Y:S01]  /*0c20*/  IMAD R78, R56.reuse, 0x84, RZ ;  /* 0x00000084384e7824 */ /* 0x040fe200078e02ff */
[-C--:B------:R-:W-:Y:S01]  /*0c30*/  LEA.HI.X.SX32 R31, R31, R40.reuse, 0x1, P5 ;  /* 0x000000281f1f7211 */ /* 0x080fe200028f0eff */
[C---:B------:R-:W-:Y:S01]  /*0c40*/  IMAD R84, R56.reuse, 0x94, RZ ;  /* 0x0000009438547824 */ /* 0x040fe200078e02ff */
[----:B------:R-:W-:Y:S01]  /*0c50*/  LEA.HI.X.SX32 R53, R53, R40, 0x1, P1 ;  /* 0x0000002835357211 */ /* 0x000fe200008f0eff */
[C---:B------:R-:W-:Y:S01]  /*0c60*/  IMAD R92, R56.reuse, 0xc4, RZ ;  /* 0x000000c4385c7824 */ /* 0x040fe200078e02ff */
[C---:B------:R-:W-:Y:S01]  /*0c70*/  LEA R61, R56.reuse, R56, 0x5 ;  /* 0x00000038383d7211 */ /* 0x040fe200078e28ff */
[----:B------:R-:W-:Y:S01]  /*0c80*/  IMAD R85, R56, 0xd4, RZ ;  /* 0x000000d438557824 */ /* 0x000fe200078e02ff */
[-C--:B------:R-:W-:Y:S01]  /*0c90*/  IADD3 R36, P5, PT, R36, R248.reuse, RZ ;  /* 0x000000f824247210 */ /* 0x080fe20007fbe0ff */
[C---:B------:R-:W-:Y:S01]  /*0ca0*/  IMAD R178, R56.reuse, 0x4a, RZ ;  /* 0x0000004a38b27824 */ /* 0x040fe200078e02ff */
[----:B------:R-:W-:Y:S01]  /*0cb0*/  IADD3 R60, P1, PT, R79, R248, RZ ;  /* 0x000000f84f3c7210 */ /* 0x000fe20007f3e0ff */
[----:B------:R-:W-:Y:S01]  /*0cc0*/  IMAD R96, R56, 0xe4, RZ ;  /* 0x000000e438607824 */ /* 0x000fe200078e02ff */
[-C--:B------:R-:W-:Y:S01]  /*0cd0*/  LEA.HI.X.SX32 R57, R58, R40.reuse, 0x1, P4 ;  /* 0x000000283a397211 */ /* 0x080fe200020f0eff */
[C---:B------:R-:W-:Y:S01]  /*0ce0*/  IMAD R95, R56.reuse, 0xa6, RZ ;  /* 0x000000a6385f7824 */ /* 0x040fe200078e02ff */
[----:B------:R-:W-:Y:S01]  /*0cf0*/  LEA.HI.X.SX32 R37, R37, R40, 0x1, P5 ;  /* 0x0000002825257211 */ /* 0x000fe200028f0eff */
[C---:B------:R-:W-:Y:S01]  /*0d00*/  IMAD R182, R56.reuse, 0x6a, RZ ;  /* 0x0000006a38b67824 */ /* 0x040fe200078e02ff */
[----:B------:R-:W-:Y:S01]  /*0d10*/  IADD3 R58, P4, PT, R113, R248, RZ ;  /* 0x000000f8713a7210 */ /* 0x000fe20007f9e0ff */
[C---:B------:R-:W-:Y:S01]  /*0d20*/  IMAD R133, R56.reuse, 0x44, RZ ;  /* 0x0000004438857824 */ /* 0x040fe200078e02ff */
[----:B------:R-:W-:Y:S01]  /*0d30*/  LEA.HI.X.SX32 R61, R61, R40, 0x1, P1 ;  /* 0x000000283d3d7211 */ /* 0x000fe200008f0eff */
[----:B------:R-:W-:Y:S01]  /*0d40*/  IMAD R111, R56, 0x2a, RZ ;  /* 0x0000002a386f7824 */ /* 0x000fe200078e02ff */
[-C--:B------:R-:W-:Y:S01]  /*0d50*/  IADD3 R46, P5, PT, R46, R248.reuse, RZ ;  /* 0x000000f82e2e7210 */ /* 0x080fe20007fbe0ff */
[C---:B------:R-:W-:Y:S01]  /*0d60*/  IMAD R165, R56.reuse, 0x64, RZ ;  /* 0x0000006438a57824 */ /* 0x040fe200078e02ff */
[----:B------:R-:W-:Y:S01]  /*0d70*/  IADD3 R66, P1, PT, R97, R248, RZ ;  /* 0x000000f861427210 */ /* 0x000fe20007f3e0ff */
[C---:B------:R-:W-:Y:S01]  /*0d80*/  IMAD R107, R56.reuse, 0x15, RZ ;  /* 0x00000015386b7824 */ /* 0x040fe200078e02ff */
[-C--:B------:R-:W-:Y:S01]  /*0d90*/  LEA.HI.X.SX32 R59, R59, R40.reuse, 0x1, P4 ;  /* 0x000000283b3b7211 */ /* 0x080fe200020f0eff */
[C---:B------:R-:W-:Y:S01]  /*0da0*/  IMAD R171, R56.reuse, 0x74, RZ ;  /* 0x0000007438ab7824 */ /* 0x040fe200078e02ff */
[----:B------:R-:W-:Y:S01]  /*0db0*/  LEA.HI.X.SX32 R47, R69, R40, 0x1, P5 ;  /* 0x00000028452f7211 */ /* 0x000fe200028f0eff */
[C---:B------:R-:W-:Y:S01]  /*0dc0*/  IMAD R115, R56.reuse, 0xc6, RZ ;  /* 0x000000c638737824 */ /* 0x040fe200078e02ff */
[----:B------:R-:W-:Y:S01]  /*0dd0*/  IADD3 R64, P4, PT, R93, R248, RZ ;  /* 0x000000f85d407210 */ /* 0x000fe20007f9e0ff */
[C---:B------:R-:W-:Y:S01]  /*0de0*/  IMAD R161, R56.reuse, 0x3a, RZ ;  /* 0x0000003a38a17824 */ /* 0x040fe200078e02ff */
[----:B------:R-:W-:Y:S01]  /*0df0*/  LEA.HI.X.SX32 R67, R67, R40, 0x1, P1 ;  /* 0x0000002843437211 */ /* 0x000fe200008f0eff */
[C---:B------:R-:W-:Y:S01]  /*0e00*/  IMAD R75, R56.reuse, 0x34, RZ ;  /* 0x00000034384b7824 */ /* 0x040fe200078e02ff */
[-C--:B------:R-:W-:Y:S01]  /*0e10*/  IADD3 R54, P5, PT, R105, R248.reuse, RZ ;  /* 0x000000f869367210 */ /* 0x080fe20007fbe0ff */
[C---:B------:R-:W-:Y:S01]  /*0e20*/  IMAD R120, R56.reuse, 0xd6, RZ ;  /* 0x000000d638787824 */ /* 0x040fe200078e02ff */
[C---:B------:R-:W-:Y:S01]  /*0e30*/  IADD3 R72, P1, PT, R49.reuse, R248, RZ ;  /* 0x000000f831487210 */ /* 0x040fe20007f3e0ff */
[C---:B------:R-:W-:Y:S01]  /*0e40*/  IMAD R121, R56.reuse, 0x6b, RZ ;  /* 0x0000006b38797824 */ /* 0x040fe200078e02ff */
[----:B------:R-:W-:Y:S01]  /*0e50*/  LEA.HI.X.SX32 R49, R49, R40, 0x1, P6 ;  /* 0x0000002831317211 */ /* 0x000fe200030f0eff */
[C---:B------:R-:W-:Y:S01]  /*0e60*/  IMAD R88, R56.reuse, 0xa4, RZ ;  /* 0x000000a438587824 */ /* 0x040fe200078e02ff */
[----:B------:R-:W-:Y:S01]  /*0e70*/  IADD3 R80, P6, PT, R83, R248, RZ ;  /* 0x000000f853507210 */ /* 0x000fe20007fde0ff */
[C---:B------:R-:W-:Y:S01]  /*0e80*/  IMAD R157, R56.reuse, 0x16, RZ ;  /* 0x00000016389d7824 */ /* 0x040fe200078e02ff */
[-C--:B------:R-:W-:Y:S01]  /*0e90*/  LEA.HI.X.SX32 R65, R65, R40.reuse, 0x1, P4 ;  /* 0x0000002841417211 */ /* 0x080fe200020f0eff */
[C---:B------:R-:W-:Y:S01]  /*0ea0*/  IMAD R90, R56.reuse, 0xb4, RZ ;  /* 0x000000b4385a7824 */ /* 0x040fe200078e02ff */
[----:B------:R-:W-:Y:S01]  /*0eb0*/  LEA.HI.X.SX32 R55, R55, R40, 0x1, P5 ;  /* 0x0000002837377211 */ /* 0x000fe200028f0eff */
[C---:B------:R-:W-:Y:S01]  /*0ec0*/  IMAD R139, R56.reuse, 0xb, RZ ;  /* 0x0000000b388b7824 */ /* 0x040fe200078e02ff */
[-C--:B------:R-:W-:Y:S01]  /*0ed0*/  IADD3 R70, P4, PT, R73, R248.reuse, RZ ;  /* 0x000000f849467210 */ /* 0x080fe20007f9e0ff */
[C---:B------:R-:W-:Y:S01]  /*0ee0*/  IMAD R91, R56.reuse, 0x86, RZ ;  /* 0x00000086385b7824 */ /* 0x040fe200078e02ff */
[----:B------:R-:W-:Y:S01]  /*0ef0*/  IADD3 R62, P5, PT, R89, R248, RZ ;  /* 0x000000f8593e7210 */ /* 0x000fe20007fbe0ff */
[C---:B------:R-:W-:Y:S01]  /*0f00*/  IMAD R211, R56.reuse, 0x46, RZ ;  /* 0x0000004638d37824 */ /* 0x040fe200078e02ff */
[C---:B------:R-:W-:Y:S01]  /*0f10*/  SHF.L.U32 R87, R56.reuse, 0x1, RZ ;  /* 0x0000000138577819 */ /* 0x040fe200000006ff */
[C---:B------:R-:W-:Y:S01]  /*0f20*/  IMAD R180, R56.reuse, 0x5a, RZ ;  /* 0x0000005a38b47824 */ /* 0x040fe200078e02ff */
[----:B------:R-:W-:Y:S01]  /*0f30*/  LEA.HI.X.SX32 R81, R81, R40, 0x1, P6 ;  /* 0x0000002851517211 */ /* 0x000fe200030f0eff */
[C---:B------:R-:W-:Y:S01]  /*0f40*/  IMAD R109, R56.reuse, 0x96, RZ ;  /* 0x00000096386d7824 */ /* 0x040fe200078e02ff */
[C---:B------:R-:W-:Y:S01]  /*0f50*/  LEA R86, P6, R56.reuse, R248, 0x2 ;  /* 0x000000f838567211 */ /* 0x040fe200078c10ff */
[C---:B------:R-:W-:Y:S01]  /*0f60*/  IMAD R145, R56.reuse, 0x23, RZ ;  /* 0x0000002338917824 */ /* 0x040fe200078e02ff */
[-C--:B------:R-:W-:Y:S01]  /*0f70*/  LEA.HI.X.SX32 R71, R71, R40.reuse, 0x1, P4 ;  /* 0x0000002847477211 */ /* 0x080fe200020f0eff */
[C---:B------:R-:W-:Y:S01]  /*0f80*/  IMAD R108, R56.reuse, 0x76, RZ ;  /* 0x00000076386c7824 */ /* 0x040fe200078e02ff */
[-C--:B------:R-:W-:Y:S01]  /*0f90*/  LEA.HI.X.SX32 R73, R73, R40.reuse, 0x1, P1 ;  /* 0x0000002849497211 */ /* 0x080fe200008f0eff */
[C---:B------:R-:W-:Y:S01]  /*0fa0*/  IMAD R101, R56.reuse, 0x4b, RZ ;  /* 0x0000004b38657824 */ /* 0x040fe200078e02ff */
[----:B------:R-:W-:Y:S01]  /*0fb0*/  LEA.HI.X.SX32 R63, R63, R40, 0x1, P5 ;  /* 0x000000283f3f7211 */ /* 0x000fe200028f0eff */
[C---:B------:R-:W-:Y:S01]  /*0fc0*/  IMAD R186, R56.reuse, 0x7a, RZ ;  /* 0x0000007a38ba7824 */ /* 0x040fe200078e02ff */
[-C--:B------:R-:W-:Y:S01]  /*0fd0*/  IADD3 R76, P4, PT, R51, R248.reuse, RZ ;  /* 0x000000f8334c7210 */ /* 0x080fe20007f9e0ff */
[----:B------:R-:W-:Y:S01]  /*0fe0*/  IMAD R151, R56, 0x3b, RZ ;  /* 0x0000003b38977824 */ /* 0x000fe200078e02ff */
[-C--:B------:R-:W-:Y:S01]  /*0ff0*/  IADD3 R78, P1, PT, R78, R248.reuse, RZ ;  /* 0x000000f84e4e7210 */ /* 0x080fe20007f3e0ff */
        /* <DEDUP_REMOVED lines=14> */
[----:B------:R-:W-:Y:S01]  /*10e0*/  IMAD R116, R56, 0xb6, RZ ;  /* 0x000000b638747824 */ /* 0x000fe200078e02ff */
        /* <DEDUP_REMOVED lines=33> */
[----:B------:R-:W-:Y:S01]  /*1300*/  IMAD R149, R56, 0x33, RZ ;  /* 0x0000003338957824 */ /* 0x000fe200078e02ff */
[----:B------:R-:W-:Y:S01]  /*1310*/  IADD3 R120, P2, PT, R120, R248, RZ ;  /* 0x000000f878787210 */ /* 0x000fe20007f5e0ff */
[C---:B------:R-:W-:Y:S01]  /*1320*/  IMAD R203, R56.reuse, 0x2e, RZ ;  /* 0x0000002e38cb7824 */ /* 0x040fe200078e02ff */
[C---:B------:R-:W-:Y:S01]  /*1330*/  LEA.HI.X.SX32 R69, R56.reuse, R40, 0x1, P5 ;  /* 0x0000002838457211 */ /* 0x040fe200028f0eff */
[----:B------:R-:W-:Y:S01]  /*1340*/  IMAD R127, R56, 0xc, RZ ;  /* 0x0000000c387f7824 */ /* 0x000fe200078e02ff */
[----:B------:R-:W-:Y:S01]  /*1350*/  IADD3 R74, P5, PT, R74, R248, RZ ;  /* 0x000000f84a4a7210 */ /* 0x000fe20007fbe0ff */
[C---:B------:R-:W-:Y:S01]  /*1360*/  IMAD R154, R56.reuse, 0x98, RZ ;  /* 0x00000098389a7824 */ /* 0x040fe200078e02ff */
[-C--:B------:R-:W-:Y:S01]  /*1370*/  LEA.HI.X.SX32 R83, R83, R40.reuse, 0x1, P4 ;  /* 0x0000002853537211 */ /* 0x080fe200020f0eff */
[C---:B------:R-:W-:Y:S01]  /*1380*/  IMAD R188, R56.reuse, 0x3c, RZ ;  /* 0x0000003c38bc7824 */ /* 0x040fe200078e02ff */
[----:B------:R-:W-:Y:S01]  /*1390*/  LEA.HI.X.SX32 R121, R121, R40, 0x1, P2 ;  /* 0x0000002879797211 */ /* 0x000fe200010f0eff */
        /* <DEDUP_REMOVED lines=35> */
[C---:B------:R-:W-:Y:S01]  /*15d0*/  IADD3 R156, P2, PT, R129.reuse, R248, RZ ;  /* 0x000000f8819c7210 */ /* 0x040fe20007f5e0ff */
[C---:B------:R-:W-:Y:S01]  /*15e0*/  IMAD R193, R56.reuse, 0x4d, RZ ;  /* 0x0000004d38c17824 */ /* 0x040fe200078e02ff */
[-C--:B------:R-:W-:Y:S01]  /*15f0*/  LEA.HI.X.SX32 R129, R129, R40.reuse, 0x1, P5 ;  /* 0x0000002881817211 */ /* 0x080fe200028f0eff */
[C---:B------:R-:W-:Y:S01]  /*1600*/  IMAD R221, R56.reuse, 0x5e, RZ ;  /* 0x0000005e38dd7824 */ /* 0x040fe200078e02ff */
[-C--:B------:R-:W-:Y:S01]  /*1610*/  LEA.HI.X.SX32 R123, R123, R40.reuse, 0x1, P3 ;  /* 0x000000287b7b7211 */ /* 0x080fe200018f0eff */
[C---:B------:R-:W-:Y:S01]  /*1620*/  IMAD R208, R56.reuse, 0x7c, RZ ;  /* 0x0000007c38d07824 */ /* 0x040fe200078e02ff */
[----:B------:R-:W-:Y:S01]  /*1630*/  LEA.HI.X.SX32 R119, R119, R40, 0x1, P1 ;  /* 0x0000002877777211 */ /* 0x000fe200008f0eff */
[C---:B------:R-:W-:Y:S01]  /*1640*/  IMAD R195, R56.reuse, 0x55, RZ ;  /* 0x0000005538c37824 */ /* 0x040fe200078e02ff */
[----:B------:R-:W-:Y:S01]  /*1650*/  IADD3 R164, P5, PT, R131, R248, RZ ;  /* 0x000000f883a47210 */ /* 0x000fe20007fbe0ff */
[C---:B------:R-:W-:Y:S01]  /*1660*/  IMAD R173, R56.reuse, 0xe, RZ ;  /* 0x0000000e38ad7824 */ /* 0x040fe200078e02ff */
[C---:B------:R-:W-:Y:S01]  /*1670*/  LEA R137, R56.reuse, R56, 0x1 ;  /* 0x0000003838897211 */ /* 0x040fe200078e08ff */
        /* <DEDUP_REMOVED lines=11> */
[-C--:B------:R-:W-:Y:S01]  /*1730*/  LEA.HI.X.SX32 R125, R125, R40.reuse, 0x1, P3 ;  /* 0x000000287d7d7211 */ /* 0x080fe200018f0eff */
[C---:B------:R-:W-:Y:S01]  /*1740*/  IMAD R189, R56.reuse, 0x1e, RZ ;  /* 0x0000001e38bd7824 */ /* 0x040fe200078e02ff */
[----:B------:R-:W-:Y:S01]  /*1750*/  LEA.HI.X.SX32 R137, R137, R40, 0x1, P1 ;  /* 0x0000002889897211 */ /* 0x000fe200008f0eff */
[----:B------:R-:W-:Y:S01]  /*1760*/  IMAD R237, R56, 0xec, RZ ;  /* 0x000000ec38ed7824 */ /* 0x000fe200078e02ff */
[-C--:B------:R-:W-:Y:S01]  /*1770*/  IADD3 R180, P5, PT, R180, R248.reuse, RZ ;  /* 0x000000f8b4b47210 */ /* 0x080fe20007fbe0ff */
[C---:B------:R-:W-:Y:S01]  /*1780*/  IMAD R227, R56.reuse, 0x37, RZ ;  /* 0x0000003738e37824 */ /* 0x040fe200078e02ff */
[-C--:B------:R-:W-:Y:S01]  /*1790*/  IADD3 R140, P3, PT, R167, R248.reuse, RZ ;  /* 0x000000f8a78c7210 */ /* 0x080fe20007f7e0ff */
[C---:B------:R-:W-:Y:S01]  /*17a0*/  IMAD R244, R56.reuse, 0xce, RZ ;  /* 0x000000ce38f47824 */ /* 0x040fe200078e02ff */
[----:B------:R-:W-:Y:S01]  /*17b0*/  IADD3 R142, P1, PT, R177, R248, RZ ;  /* 0x000000f8b18e7210 */ /* 0x000fe20007f3e0ff */
[C---:B------:R-:W-:Y:S01]  /*17c0*/  IMAD R245, R56.reuse, 0xac, RZ ;  /* 0x000000ac38f57824 */ /* 0x040fe200078e02ff */
[----:B------:R-:W-:Y:S01]  /*17d0*/  LEA.HI.X.SX32 R117, R117, R40, 0x1, P0 ;  /* 0x0000002875757211 */ /* 0x000fe200000f0eff */
[----:B------:R-:W-:Y:S01]  /*17e0*/  IMAD R185, R56, 0x7, RZ ;  /* 0x0000000738b97824 */ /* 0x000fe200078e02ff */
[----:B------:R-:W-:Y:S01]  /*17f0*/  IADD3 R132, P0, PT, R132, R248, RZ ;  /* 0x000000f884847210 */ /* 0x000fe20007f1e0ff */
[----:B------:R-:W0:Y:S01]  /*1800*/  LDCU.64 UR4, c[0x0][0x3b0] ;  /* 0x00007600ff0477ac */ /* 0x000e220008000a00 */
[-C--:B------:R-:W-:Y:S01]  /*1810*/  LEA.HI.X.SX32 R181, R181, R40.reuse, 0x1, P5 ;  /* 0x00000028b5b57211 */ /* 0x080fe200028f0eff */
[C---:B------:R-:W-:Y:S01]  /*1820*/  IMAD R190, R56.reuse, 0x8a, RZ ;  /* 0x0000008a38be7824 */ /* 0x040fe200078e02ff */
[-C--:B------:R-:W-:Y:S01]  /*1830*/  LEA.HI.X.SX32 R141, R141, R40.reuse, 0x1, P3 ;  /* 0x000000288d8d7211 */ /* 0x080fe200018f0eff */
[----:B------:R-:W5:Y:S01]  /*1840*/  LDG.E.U16 R6, desc[UR10][R6.64] ;  /* 0x0000000a06067981 */ /* 0x000f62000c1e1500 */
        /* <DEDUP_REMOVED lines=8> */
[-C--:B------:R-:W-:Y:S01]  /*18d0*/  LEA.HI.X.SX32 R99, R99, R40.reuse, 0x1, P4 ;  /* 0x0000002863637211 */ /* 0x080fe200020f0eff */
[C---:B------:R-:W-:Y:S01]  /*18e0*/  IMAD R205, R56.reuse, 0x6d, RZ ;  /* 0x0000006d38cd7824 */ /* 0x040fe200078e02ff */
[----:B------:R-:W-:Y:S01]  /*18f0*/  LEA.HI.X.SX32 R133, R133, R40, 0x1, P0 ;  /* 0x0000002885857211 */ /* 0x000fe200000f0eff */
[----:B------:R-:W-:Y:S01]  /*1900*/  IMAD R207, R56, 0x75, RZ ;  /* 0x0000007538cf7824 */ /* 0x000fe200078e02ff */
[----:B------:R-:W-:Y:S01]  /*1910*/  IADD3 R126, P4, PT, R126, R248, RZ ;  /* 0x000000f87e7e7210 */ /* 0x000fe20007f9e0ff */
[C---:B------:R-:W-:Y:S01]  /*1920*/  IMAD R243, R56.reuse, 0xbc, RZ ;  /* 0x000000bc38f37824 */ /* 0x040fe200078e02ff */
[----:B------:R-:W-:Y:S01]  /*1930*/  LEA.HI.X.SX32 R103, R103, R40, 0x1, P6 ;  /* 0x0000002867677211 */ /* 0x000fe200030f0eff */
[----:B------:R-:W-:Y:S01]  /*1940*/  IMAD R241, R56, 0xcc, RZ ;  /* 0x000000cc38f17824 */ /* 0x000fe200078e02ff */
[-C--:B------:R-:W-:Y:S01]  /*1950*/  IADD3 R170, P0, PT, R170, R248.reuse, RZ ;  /* 0x000000f8aaaa7210 */ /* 0x080fe20007f1e0ff */
        /* <DEDUP_REMOVED lines=10> */
[C---:B------:R-:W-:Y:S01]  /*1a00*/  IMAD R246, R56.reuse, 0xde, RZ ;  /* 0x000000de38f67824 */ /* 0x040fe200078e02ff */
[CC--:B------:R-:W-:Y:S01]  /*1a10*/  IADD3 R152, P3, PT, R127.reuse, R248.reuse, RZ ;  /* 0x000000f87f987210 */ /* 0x0c0fe20007f7e0ff */
[----:B------:R-:W-:Y:S01]  /*1a20*/  IMAD R249, R56, 0xee, RZ ;  /* 0x000000ee38f97824 */ /* 0x000fe200078e02ff */
[----:B------:R-:W-:Y:S01]  /*1a30*/  IADD3 R154, P1, PT, R154, R248, RZ ;  /* 0x000000f89a9a7210 */ /* 0x000fe20007f3e0ff */
[----:B------:R-:W5:Y:S01]  /*1a40*/  LDG.E.U16 R2, desc[UR10][R2.64] ;  /* 0x0000000a02027981 */ /* 0x000f62000c1e1500 */
[----:B------:R-:W-:-:S02]  /*1a50*/  LEA.HI.X.SX32 R127, R127, R40, 0x1, P4 ;  /* 0x000000287f7f7211 */ /* 0x000fc400020f0eff */
[----:B------:R-:W-:Y:S01]  /*1a60*/  LEA.HI.X.SX32 R171, R171, R40, 0x1, P0 ;  /* 0x00000028abab7211 */ /* 0x000fe200000f0eff */
[----:B------:R-:W5:Y:S01]  /*1a70*/  LDG.E.U16 R16, desc[UR10][R16.64] ;  /* 0x0000000a10107981 */ /* 0x000f62000c1e1500 */
[----:B------:R-:W-:Y:S02]  /*1a80*/  IADD3 R160, P4, PT, R160, R248, RZ ;  /* 0x000000f8a0a07210 */ /* 0x000fe40007f9e0ff */
[----:B------:R-:W-:Y:S01]  /*1a90*/  LEA.HI.X.SX32 R131, R188, R40, 0x1, P6 ;  /* 0x00000028bc837211 */ /* 0x000fe200030f0eff */
[----:B------:R1:W5:Y:S01]  /*1aa0*/  LDG.E.U16 R7, desc[UR10][R126.64] ;  /* 0x0000000a7e077981 */ /* 0x000362000c1e1500 */
[-C--:B------:R-:W-:Y:S02]  /*1ab0*/  IADD3 R186, P0, PT, R186, R248.reuse, RZ ;  /* 0x000000f8baba7210 */ /* 0x080fe40007f1e0ff */
[----:B------:R-:W-:Y:S01]  /*1ac0*/  IADD3 R166, P6, PT, R155, R248, RZ ;  /* 0x000000f89ba67210 */ /* 0x000fe20007fde0ff */
[----:B------:R-:W5:Y:S01]  /*1ad0*/  LDG.E.U16 R8, desc[UR10][R8.64] ;  /* 0x0000000a08087981 */ /* 0x000f62000c1e1500 */
[----:B------:R-:W-:-:S02]  /*1ae0*/  LEA.HI.X.SX32 R213, R213, R40, 0x1, P5 ;  /* 0x00000028d5d57211 */ /* 0x000fc400028f0eff */
[----:B------:R-:W-:Y:S01]  /*1af0*/  LEA R219, R56, -R56, 0x5 ;  /* 0x8000003838db7211 */ /* 0x000fe200078e28ff */
[----:B------:R-:W5:Y:S01]  /*1b00*/  LDG.E.U16 R10, desc[UR10][R10.64] ;  /* 0x0000000a0a0a7981 */ /* 0x000f62000c1e1500 */
[----:B------:R-:W-:Y:S01]  /*1b10*/  LEA.HI.X.SX32 R155, R155, R40, 0x1, P1 ;  /* 0x000000289b9b7211 */ /* 0x000fe200008f0eff */
[----:B-1----:R-:W1:Y:S01]  /*1b20*/  LDC.64 R126, c[0x0][0x380] ;  /* 0x0000e000ff7e7b82 */ /* 0x002e620000000a00 */
[-C--:B------:R-:W-:Y:S01]  /*1b30*/  IADD3 R218, P5, PT, R209, R248.reuse, RZ ;  /* 0x000000f8d1da7210 */ /* 0x080fe20007fbe0ff */
[----:B------:R-:W5:Y:S01]  /*1b40*/  LDG.E.U16 R12, desc[UR10][R12.64] ;  /* 0x0000000a0c0c7981 */ /* 0x000f62000c1e1500 */
[----:B------:R-:W-:Y:S02]  /*1b50*/  IADD3 R174, P1, PT, R161, R248, RZ ;  /* 0x000000f8a1ae7210 */ /* 0x000fe40007f3e0ff */
[-C--:B------:R-:W-:Y:S01]  /*1b60*/  LEA.HI.X.SX32 R153, R153, R40.reuse, 0x1, P3 ;  /* 0x0000002899997211 */ /* 0x080fe200018f0eff */
[----:B------:R-:W5:Y:S01]  /*1b70*/  LDG.E.U16 R14, desc[UR10][R14.64] ;  /* 0x0000000a0e0e7981 */ /* 0x000f62000c1e1500 */
[----:B------:R-:W-:-:S02]  /*1b80*/  LEA.HI.X.SX32 R157, R157, R40, 0x1, P2 ;  /* 0x000000289d9d7211 */ /* 0x000fc400010f0eff */
[-C--:B------:R-:W-:Y:S02]  /*1b90*/  LEA.HI.X.SX32 R161, R202, R40.reuse, 0x1, P4 ;  /* 0x00000028caa17211 */ /* 0x080fe400020f0eff */
[----:B------:R-:W-:Y:S01]  /*1ba0*/  SHF.L.U32 R163, R56, 0x2, RZ ;  /* 0x0000000238a37819 */ /* 0x000fe200000006ff */
[----:B0-----:R-:W-:Y:S01]  /*1bb0*/  UIMAD UR4, UR9, UR4, URZ ;  /* 0x00000004090472a4 */ /* 0x001fe2000f8e02ff */
[----:B------:R-:W-:Y:S01]  /*1bc0*/  LEA.HI.X.SX32 R187, R187, R40, 0x1, P0 ;  /* 0x00000028bbbb7211 */ /* 0x000fe200000f0eff */
[----:B------:R-:W-:Y:S01]  /*1bd0*/  IMAD R3, R134, UR5, RZ ;  /* 0x0000000586037c24 */ /* 0x000fe2000f8e02ff */
[-C--:B------:R-:W-:Y:S01]  /*1be0*/  IADD3 R158, P3, PT, R158, R248.reuse, RZ ;  /* 0x000000f89e9e7210 */ /* 0x080fe20007f7e0ff */
[----:B------:R0:W5:Y:S01]  /*1bf0*/  LDG.E.U16 R9, desc[UR10][R128.64] ;  /* 0x0000000a80097981 */ /* 0x000162000c1e1500 */
[-C--:B------:R-:W-:Y:S02]  /*1c00*/  LEA R162, P2, R56, R248.reuse, 0x3 ;  /* 0x000000f838a27211 */ /* 0x080fe400078418ff */
[-C--:B------:R-:W-:Y:S01]  /*1c10*/  IADD3 R178, P4, PT, R178, R248.reuse, RZ ;  /* 0x000000f8b2b27210 */ /* 0x080fe20007f9e0ff */
[----:B------:R3:W5:Y:S01]  /*1c20*/  LDG.E.U16 R11, desc[UR10][R130.64] ;  /* 0x0000000a820b7981 */ /* 0x000762000c1e1500 */
[----:B------:R-:W-:-:S02]  /*1c30*/  IADD3 R200, P0, PT, R200, R248, RZ ;  /* 0x000000f8c8c87210 */ /* 0x000fc40007f1e0ff */
[-C--:B------:R-:W-:Y:S01]  /*1c40*/  LEA.HI.X.SX32 R219, R219, R40.reuse, 0x1, P5 ;  /* 0x00000028dbdb7211 */ /* 0x080fe200028f0eff */
[----:B------:R4:W5:Y:S01]  /*1c50*/  LDG.E.U16 R13, desc[UR10][R132.64] ;  /* 0x0000000a840d7981 */ /* 0x000962000c1e1500 */
[----:B------:R-:W-:Y:S02]  /*1c60*/  LEA.HI.X.SX32 R175, R175, R40, 0x1, P1 ;  /* 0x00000028afaf7211 */ /* 0x000fe400008f0eff */
[-C--:B------:R-:W-:Y:S01]  /*1c70*/  IADD3 R224, P5, PT, R215, R248.reuse, RZ ;  /* 0x000000f8d7e07210 */ /* 0x080fe20007fbe0ff */
[----:B------:R-:W5:Y:S01]  /*1c80*/  LDG.E.U16 R4, desc[UR10][R4.64] ;  /* 0x0000000a04047981 */ /* 0x000f62000c1e1500 */
[----:B------:R-:W-:Y:S02]  /*1c90*/  IADD3 R192, P1, PT, R192, R248, RZ ;  /* 0x000000f8c0c07210 */ /* 0x000fe40007f3e0ff */
[-C--:B------:R-:W-:Y:S01]  /*1ca0*/  LEA.HI.X.SX32 R163, R163, R40.reuse, 0x1, P2 ;  /* 0x00000028a3a37211 */ /* 0x080fe200010f0eff */
[----:B------:R-:W5:Y:S01]  /*1cb0*/  LDG.E.U16 R22, desc[UR10][R22.64] ;  /* 0x0000000a16167981 */ /* 0x000f62000c1e1500 */
[----:B------:R-:W-:-:S02]  /*1cc0*/  LEA.HI.X.SX32 R159, R159, R40, 0x1, P3 ;  /* 0x000000289f9f7211 */ /* 0x000fc400018f0eff */
[-C--:B------:R-:W-:Y:S01]  /*1cd0*/  LEA.HI.X.SX32 R179, R179, R40.reuse, 0x1, P4 ;  /* 0x00000028b3b37211 */ /* 0x080fe200020f0eff */
[----:B------:R-:W5:Y:S01]  /*1ce0*/  LDG.E.U16 R24, desc[UR10][R24.64] ;  /* 0x0000000a18187981 */ /* 0x000f62000c1e1500 */
[----:B------:R-:W-:Y:S02]  /*1cf0*/  LEA.HI.X.SX32 R201, R201, R40, 0x1, P0 ;  /* 0x00000028c9c97211 */ /* 0x000fe400000f0eff */
[-C--:B------:R-:W-:Y:S01]  /*1d00*/  IADD3 R168, P2, PT, R168, R248.reuse, RZ ;  /* 0x000000f8a8a87210 */ /* 0x080fe20007f5e0ff */
[----:B------:R-:W5:Y:S01]  /*1d10*/  LDG.E.U16 R26, desc[UR10][R26.64] ;  /* 0x0000000a1a1a7981 */ /* 0x000f62000c1e1500 */
[-C--:B------:R-:W-:Y:S02]  /*1d20*/  IADD3 R176, P3, PT, R169, R248.reuse, RZ ;  /* 0x000000f8a9b07210 */ /* 0x080fe40007f7e0ff */
[-C--:B------:R-:W-:Y:S01]  /*1d30*/  IADD3 R194, P4, PT, R194, R248.reuse, RZ ;  /* 0x000000f8c2c27210 */ /* 0x080fe20007f9e0ff */
[----:B------:R-:W5:Y:S01]  /*1d40*/  LDG.E.U16 R28, desc[UR10][R28.64] ;  /* 0x0000000a1c1c7981 */ /* 0x000f62000c1e1500 */
[----:B------:R-:W-:-:S02]  /*1d50*/  IADD3 R214, P0, PT, R247, R248, RZ ;  /* 0x000000f8f7d67210 */ /* 0x000fc40007f1e0ff */
[-C--:B------:R-:W-:Y:S01]  /*1d60*/  LEA.HI.X.SX32 R167, R167, R40.reuse, 0x1, P6 ;  /* 0x00000028a7a77211 */ /* 0x080fe200030f0eff */
[----:B------:R-:W-:Y:S01]  /*1d70*/  USHF.L.U32 UR6, UR4, 0x1, URZ ;  /* 0x0000000104067899 */ /* 0x000fe200080006ff */
[----:B------:R-:W-:Y:S01]  /*1d80*/  LEA.HI.X.SX32 R225, R225, R40, 0x1, P5 ;  /* 0x00000028e1e17211 */ /* 0x000fe200028f0eff */
[----:B------:R0:W5:Y:S01]  /*1d90*/  LDG.E.U16 R15, desc[UR10][R154.64] ;  /* 0x0000000a9a0f7981 */ /* 0x000162000c1e1500 */
[----:B------:R-:W-:Y:S02]  /*1da0*/  IADD3 R172, P6, PT, R172, R248, RZ ;  /* 0x000000f8acac7210 */ /* 0x000fe40007fde0ff */
[----:B------:R-:W-:Y:S01]  /*1db0*/  LEA.HI.X.SX32 R193, R193, R40, 0x1, P1 ;  /* 0x00000028c1c17211 */ /* 0x000fe200008f0eff */
[----:B------:R0:W5:Y:S01]  /*1dc0*/  LDG.E.U16 R5, desc[UR10][R138.64] ;  /* 0x0000000a8a057981 */ /* 0x000162000c1e1500 */
[-C--:B------:R-:W-:Y:S02]  /*1dd0*/  IADD3 R230, P5, PT, R221, R248.reuse, RZ ;  /* 0x000000f8dde67210 */ /* 0x080fe40007fbe0ff */
[----:B------:R-:W-:Y:S01]  /*1de0*/  IADD3 R208, P1, PT, R208, R248, RZ ;  /* 0x000000f8d0d07210 */ /* 0x000fe20007f3e0ff */
[----:B------:R-:W5:Y:S01]  /*1df0*/  LDG.E.U16 R30, desc[UR10][R30.64] ;  /* 0x0000000a1e1e7981 */ /* 0x000f62000c1e1500 */
[----:B------:R-:W-:-:S02]  /*1e00*/  LEA.HI.X.SX32 R177, R177, R40, 0x1, P3 ;  /* 0x00000028b1b17211 */ /* 0x000fc400018f0eff */
[-C--:B------:R-:W-:Y:S01]  /*1e10*/  LEA.HI.X.SX32 R169, R169, R40.reuse, 0x1, P2 ;  /* 0x00000028a9a97211 */ /* 0x080fe200010f0eff */
[----:B------:R-:W5:Y:S01]  /*1e20*/  LDG.E.U16 R32, desc[UR10][R32.64] ;  /* 0x0000000a20207981 */ /* 0x000f62000c1e1500 */
[-C--:B------:R-:W-:Y:S02]  /*1e30*/  LEA.HI.X.SX32 R195, R195, R40.reuse, 0x1, P4 ;  /* 0x00000028c3c37211 */ /* 0x080fe400020f0eff */
[----:B------:R-:W-:Y:S01]  /*1e40*/  LEA.HI.X.SX32 R215, R215, R40, 0x1, P0 ;  /* 0x00000028d7d77211 */ /* 0x000fe200000f0eff */
[----:B------:R-:W5:Y:S01]  /*1e50*/  LDG.E.U16 R34, desc[UR10][R34.64] ;  /* 0x0000000a22227981 */ /* 0x000f62000c1e1500 */
[-C--:B------:R-:W-:Y:S02]  /*1e60*/  IADD3 R182, P3, PT, R182, R248.reuse, RZ ;  /* 0x000000f8b6b67210 */ /* 0x080fe40007f7e0ff */
[-C--:B------:R-:W-:Y:S01]  /*1e70*/  IADD3 R184, P2, PT, R173, R248.reuse, RZ ;  /* 0x000000f8adb87210 */ /* 0x080fe20007f5e0ff */
[----:B------:R-:W5:Y:S01]  /*1e80*/  LDG.E.U16 R36, desc[UR10][R36.64] ;  /* 0x0000000a24247981 */ /* 0x000f62000c1e1500 */
[----:B------:R-:W-:-:S02]  /*1e90*/  IADD3 R210, P4, PT, R251, R248, RZ ;  /* 0x000000f8fbd27210 */ /* 0x000fc40007f9e0ff */
[----:B------:R-:W-:Y:S01]  /*1ea0*/  IADD3 R232, P0, PT, R231, R248, RZ ;  /* 0x000000f8e7e87210 */ /* 0x000fe20007f1e0ff */
[----:B------:R-:W5:Y:S01]  /*1eb0*/  LDG.E.U16 R38, desc[UR10][R38.64] ;  /* 0x0000000a26267981 */ /* 0x000f62000c1e1500 */
[-C--:B------:R-:W-:Y:S02]  /*1ec0*/  LEA.HI.X.SX32 R173, R173, R40.reuse, 0x1, P6 ;  /* 0x00000028adad7211 */ /* 0x080fe400030f0eff */
[----:B------:R-:W-:Y:S01]  /*1ed0*/  LEA.HI.X.SX32 R231, R229, R40, 0x1, P5 ;  /* 0x00000028e5e77211 */ /* 0x000fe200028f0eff */
[----:B------:R-:W5:Y:S01]  /*1ee0*/  LDG.E.U16 R42, desc[UR10][R42.64] ;  /* 0x0000000a2a2a7981 */ /* 0x000f62000c1e1500 */
[----:B------:R-:W-:Y:S02]  /*1ef0*/  IADD3 R188, P6, PT, R188, R248, RZ ;  /* 0x000000f8bcbc7210 */ /* 0x000fe40007fde0ff */
[----:B------:R-:W-:Y:S01]  /*1f00*/  LEA.HI.X.SX32 R209, R209, R40, 0x1, P1 ;  /* 0x00000028d1d17211 */ /* 0x000fe200008f0eff */
[----:B------:R-:W5:Y:S01]  /*1f10*/  LDG.E.U16 R44, desc[UR10][R44.64] ;  /* 0x0000000a2c2c7981 */ /* 0x000f62000c1e1500 */
[----:B------:R-:W-:-:S02]  /*1f20*/  IADD3 R236, P5, PT, R122, R248, RZ ;  /* 0x000000f87aec7210 */ /* 0x000fc40007fbe0ff */
[----:B------:R-:W-:Y:S01]  /*1f30*/  IADD3 R226, P1, PT, R239, R248, RZ ;  /* 0x000000f8efe27210 */ /* 0x000fe20007f3e0ff */
[----:B------:R-:W-:Y:S01]  /*1f40*/  IMAD R239, R56, 0x4f, RZ ;  /* 0x0000004f38ef7824 */ /* 0x000fe200078e02ff */
[-C--:B------:R-:W-:Y:S01]  /*1f50*/  LEA.HI.X.SX32 R183, R183, R40.reuse, 0x1, P3 ;  /* 0x00000028b7b77211 */ /* 0x080fe200018f0eff */
[----:B------:R-:W5:Y:S01]  /*1f60*/  LDG.E.U16 R46, desc[UR10][R46.64] ;  /* 0x0000000a2e2e7981 */ /* 0x000f62000c1e1500 */
[----:B------:R-:W-:Y:S02]  /*1f70*/  LEA.HI.X.SX32 R211, R211, R40, 0x1, P4 ;  /* 0x00000028d3d37211 */ /* 0x000fe400020f0eff */
[-C--:B------:R-:W-:Y:S01]  /*1f80*/  IADD3 R198, P3, PT, R189, R248.reuse, RZ ;  /* 0x000000f8bdc67210 */ /* 0x080fe20007f7e0ff */
[----:B------:R-:W5:Y:S01]  /*1f90*/  LDG.E.U16 R52, desc[UR10][R52.64] ;  /* 0x0000000a34347981 */ /* 0x000f62000c1e1500 */
[----:B------:R-:W-:Y:S02]  /*1fa0*/  IADD3 R228, P4, PT, R237, R248, RZ ;  /* 0x000000f8ede47210 */ /* 0x000fe40007f9e0ff */
[-C--:B------:R-:W-:Y:S01]  /*1fb0*/  LEA.HI.X.SX32 R189, R189, R40.reuse, 0x1, P6 ;  /* 0x00000028bdbd7211 */ /* 0x080fe200030f0eff */
[----:B------:R-:W5:Y:S01]  /*1fc0*/  LDG.E.U16 R54, desc[UR10][R54.64] ;  /* 0x0000000a36367981 */ /* 0x000f62000c1e1500 */
[----:B------:R-:W-:-:S02]  /*1fd0*/  LEA.HI.X.SX32 R237, R227, R40, 0x1, P5 ;  /* 0x00000028e3ed7211 */ /* 0x000fc400028f0eff */
[----:B------:R-:W-:Y:S01]  /*1fe0*/  IADD3 R202, P6, PT, R202, R248, RZ ;  /* 0x000000f8caca7210 */ /* 0x000fe20007fde0ff */
[----:B------:R-:W5:Y:S01]  /*1ff0*/  LDG.E.U16 R58, desc[UR10][R58.64] ;  /* 0x0000000a3a3a7981 */ /* 0x000f62000c1e1500 */
[----:B------:R-:W-:Y:S01]  /*2000*/  LEA.HI.X.SX32 R227, R122, R40, 0x1, P1 ;  /* 0x000000287ae37211 */ /* 0x000fe200008f0eff */
[----:B------:R-:W-:Y:S01]  /*2010*/  IMAD R122, R56, 0x67, RZ ;  /* 0x00000067387a7824 */ /* 0x000fe200078e02ff */
[----:B------:R-:W-:Y:S01]  /*2020*/  IADD3 R244, P1, PT, R244, R248, RZ ;  /* 0x000000f8f4f47210 */ /* 0x000fe20007f3e0ff */
[----:B------:R-:W5:Y:S01]  /*2030*/  LDG.E.U16 R60, desc[UR10][R60.64] ;  /* 0x0000000a3c3c7981 */ /* 0x000f62000c1e1500 */
[----:B------:R-:W-:Y:S02]  /*2040*/  LEA.HI.X.SX32 R203, R203, R40, 0x1, P6 ;  /* 0x00000028cbcb7211 */ /* 0x000fe400030f0eff */
[----:B------:R-:W-:Y:S01]  /*2050*/  IADD3 R216, P6, PT, R245, R248, RZ ;  /* 0x000000f8f5d87210 */ /* 0x000fe20007fde0ff */
[----:B------:R-:W5:Y:S01]  /*2060*/  LDG.E.U16 R62, desc[UR10][R62.64] ;  /* 0x0000000a3e3e7981 */ /* 0x000f62000c1e1500 */
[----:B------:R-:W-:-:S02]  /*2070*/  LEA.HI.X.SX32 R245, R122, R40, 0x1, P1 ;  /* 0x000000287af57211 */ /* 0x000fc400008f0eff */
[----:B------:R-:W0:Y:S01]  /*2080*/  LDC R122, c[0x0][0x3b8] ;  /* 0x0000ee00ff7a7b82 */ /* 0x000e220000000800 */
[----:B------:R-:W-:Y:S01]  /*2090*/  LEA.HI.X.SX32 R185, R185, R40, 0x1, P2 ;  /* 0x00000028b9b97211 */ /* 0x000fe200010f0eff */
[----:B------:R-:W5:Y:S01]  /*20a0*/  LDG.E.U16 R64, desc[UR10][R64.64] ;  /* 0x0000000a40407981 */ /* 0x000f62000c1e1500 */
[----:B------:R-:W-:Y:S02]  /*20b0*/  IADD3 R190, P2, PT, R190, R248, RZ ;  /* 0x000000f8bebe7210 */ /* 0x000fe40007f5e0ff */
[-C--:B------:R-:W-:Y:S01]  /*20c0*/  LEA.HI.X.SX32 R199, R199, R40.reuse, 0x1, P3 ;  /* 0x00000028c7c77211 */ /* 0x080fe200018f0eff */
[----:B------:R-:W5:Y:S01]  /*20d0*/  LDG.E.U16 R66, desc[UR10][R66.64] ;  /* 0x0000000a42427981 */ /* 0x000f62000c1e1500 */
[----:B------:R-:W-:Y:S02]  /*20e0*/  LEA.HI.X.SX32 R191, R191, R40, 0x1, P2 ;  /* 0x00000028bfbf7211 */ /* 0x000fe400010f0eff */
[-C--:B------:R-:W-:Y:S01]  /*20f0*/  IADD3 R204, P3, PT, R204, R248.reuse, RZ ;  /* 0x000000f8cccc7210 */ /* 0x080fe20007f7e0ff */
[----:B------:R-:W5:Y:S01]  /*2100*/  LDG.E.U16 R68, desc[UR10][R68.64] ;  /* 0x0000000a44447981 */ /* 0x000f62000c1e1500 */
[----:B------:R-:W-:-:S02]  /*2110*/  IADD3 R206, P2, PT, R206, R248, RZ ;  /* 0x000000f8cece7210 */ /* 0x000fc40007f5e0ff */
[-C--:B------:R-:W-:Y:S01]  /*2120*/  LEA.HI.X.SX32 R205, R205, R40.reuse, 0x1, P3 ;  /* 0x00000028cdcd7211 */ /* 0x080fe200018f0eff */
[----:B------:R-:W5:Y:S01]  /*2130*/  LDG.E.U16 R70, desc[UR10][R70.64] ;  /* 0x0000000a46467981 */ /* 0x000f62000c1e1500 */
[----:B------:R-:W-:Y:S02]  /*2140*/  LEA.HI.X.SX32 R207, R207, R40, 0x1, P2 ;  /* 0x00000028cfcf7211 */ /* 0x000fe400010f0eff */
[-C--:B------:R-:W-:Y:S01]  /*2150*/  IADD3 R220, P3, PT, R243, R248.reuse, RZ ;  /* 0x000000f8f3dc7210 */ /* 0x080fe20007f7e0ff */
[C---:B------:R-:W-:Y:S01]  /*2160*/  IMAD R243, R56.reuse, 0x5f, RZ ;  /* 0x0000005f38f37824 */ /* 0x040fe200078e02ff */
[----:B------:R-:W-:Y:S01]  /*2170*/  IADD3 R222, P2, PT, R241, R248, RZ ;  /* 0x000000f8f1de7210 */ /* 0x000fe20007f5e0ff */
[C---:B------:R-:W-:Y:S01]  /*2180*/  IMAD R241, R56.reuse, 0x57, RZ ;  /* 0x0000005738f17824 */ /* 0x040fe200078e02ff */
[----:B------:R-:W-:Y:S01]  /*2190*/  LEA.HI.X.SX32 R217, R217, R40, 0x1, P6 ;  /* 0x00000028d9d97211 */ /* 0x000fe200030f0eff */
[----:B------:R-:W5:Y:S01]  /*21a0*/  LDG.E.U16 R72, desc[UR10][R72.64] ;  /* 0x0000000a48487981 */ /* 0x000f62000c1e1500 */
[----:B------:R-:W-:Y:S01]  /*21b0*/  IADD3 R234, P6, PT, R235, R248, RZ ;  /* 0x000000f8ebea7210 */ /* 0x000fe20007fde0ff */
[----:B------:R-:W-:Y:S01]  /*21c0*/  IMAD R235, R56, 0x47, RZ ;  /* 0x0000004738eb7824 */ /* 0x000fe200078e02ff */
[-C--:B------:R-:W-:Y:S01]  /*21d0*/  LEA.HI.X.SX32 R229, R108, R40.reuse, 0x1, P4 ;  /* 0x000000286ce57211 */ /* 0x080fe200020f0eff */
[C---:B------:R-:W-:Y:S01]  /*21e0*/  IMAD R108, R56.reuse, 0x6f, RZ ;  /* 0x0000006f386c7824 */ /* 0x040fe200078e02ff */
[-C--:B------:R-:W-:Y:S01]  /*21f0*/  LEA.HI.X.SX32 R221, R221, R40.reuse, 0x1, P3 ;  /* 0x00000028dddd7211 */ /* 0x080fe200018f0eff */
[----:B------:R-:W-:Y:S01]  /*2200*/  IMAD R56, R56, 0x77, RZ ;  /* 0x0000007738387824 */ /* 0x000fe200078e02ff */
[----:B------:R-:W-:Y:S01]  /*2210*/  LEA.HI.X.SX32 R223, R223, R40, 0x1, P2 ;  /* 0x00000028dfdf7211 */ /* 0x000fe200010f0eff */
[----:B------:R-:W5:Y:S01]  /*2220*/  LDG.E.U16 R48, desc[UR10][R48.64] ;  /* 0x0000000a30307981 */ /* 0x000f62000c1e1500 */
[----:B------:R-:W-:-:S02]  /*2230*/  IADD3 R238, P3, PT, R238, R248, RZ ;  /* 0x000000f8eeee7210 */ /* 0x000fc40007f7e0ff */
[-C--:B------:R-:W-:Y:S01]  /*2240*/  IADD3 R240, P2, PT, R240, R248.reuse, RZ ;  /* 0x000000f8f0f07210 */ /* 0x080fe20007f5e0ff */
[----:B------:R-:W5:Y:S01]  /*2250*/  LDG.E.U16 R76, desc[UR10][R76.64] ;  /* 0x0000000a4c4c7981 */ /* 0x000f62000c1e1500 */
[-C--:B------:R-:W-:Y:S02]  /*2260*/  IADD3 R242, P5, PT, R242, R248.reuse, RZ ;  /* 0x000000f8f2f27210 */ /* 0x080fe40007fbe0ff */
[----:B------:R-:W-:Y:S01]  /*2270*/  IADD3 R246, P4, PT, R246, R248, RZ ;  /* 0x000000f8f6f67210 */ /* 0x000fe20007f9e0ff */
[----:B------:R-:W5:Y:S01]  /*2280*/  LDG.E.U16 R50, desc[UR10][R50.64] ;  /* 0x0000000a32327981 */ /* 0x000f62000c1e1500 */
[----:B------:R-:W-:Y:S02]  /*2290*/  LEA.HI.X.SX32 R233, R233, R40, 0x1, P0 ;  /* 0x00000028e9e97211 */ /* 0x000fe400000f0eff */
[----:B------:R-:W-:Y:S01]  /*22a0*/  IADD3 R248, P0, PT, R249, R248, RZ ;  /* 0x000000f8f9f87210 */ /* 0x000fe20007f1e0ff */
[----:B------:R-:W5:Y:S01]  /*22b0*/  LDG.E.U16 R80, desc[UR10][R80.64] ;  /* 0x0000000a50507981 */ /* 0x000f62000c1e1500 */
[----:B------:R-:W-:Y:S01]  /*22c0*/  SHF.L.U32 R17, R3, 0x1, RZ ;  /* 0x0000000103117819 */ /* 0x000fe200000006ff */
[----:B------:R-:W-:Y:S01]  /*22d0*/  UIMAD.WIDE UR4, UR4, 0x2, URZ ;  /* 0x00000002040478a5 */ /* 0x000fe2000f8e02ff */
[-C--:B------:R-:W-:Y:S01]  /*22e0*/  LEA.HI.X.SX32 R235, R235, R40.reuse, 0x1, P6 ;  /* 0x00000028ebeb7211 */ /* 0x080fe200030f0eff */
[C---:B0-----:R-:W-:Y:S01]  /*22f0*/  IMAD R128, R122.reuse, 0xf8, RZ ;  /* 0x000000f87a807824 */ /* 0x041fe200078e02ff */
[-C--:B------:R-:W-:Y:S01]  /*2300*/  LEA.HI.X.SX32 R239, R239, R40.reuse, 0x1, P3 ;  /* 0x00000028efef7211 */ /* 0x080fe200018f0eff */
[C---:B---3--:R-:W-:Y:S01]  /*2310*/  IMAD R130, R122.reuse, 0xfa, RZ ;  /* 0x000000fa7a827824 */ /* 0x048fe200078e02ff */
[-C--:B------:R-:W-:Y:S01]  /*2320*/  LEA.HI.X.SX32 R241, R241, R40.reuse, 0x1, P2 ;  /* 0x00000028f1f17211 */ /* 0x080fe200010f0eff */
[C---:B----4-:R-:W-:Y:S01]  /*2330*/  IMAD R132, R122.reuse, 0xfc, RZ ;  /* 0x000000fc7a847824 */ /* 0x050fe200078e02ff */
[-C--:B------:R-:W-:Y:S01]  /*2340*/  LEA.HI.X.SX32 R243, R243, R40.reuse, 0x1, P5 ;  /* 0x00000028f3f37211 */ /* 0x080fe200028f0eff */
[----:B------:R-:W-:Y:S01]  /*2350*/  IMAD R154, R122, 0xfe, RZ ;  /* 0x000000fe7a9a7824 */ /* 0x000fe200078e02ff */
[-C--:B------:R-:W-:Y:S01]  /*2360*/  LEA.HI.X.SX32 R247, R108, R40.reuse, 0x1, P4 ;  /* 0x000000286cf77211 */ /* 0x080fe200020f0eff */
[----:B------:R-:W-:Y:S01]  /*2370*/  IMAD R138, R122, 0x7d, RZ ;  /* 0x0000007d7a8a7824 */ /* 0x000fe200078e02ff */
[----:B------:R-:W-:Y:S01]  /*2380*/  LEA.HI.X.SX32 R249, R56, R40, 0x1, P0 ;  /* 0x0000002838f97211 */ /* 0x000fe200000f0eff */
[----:B------:R-:W-:Y:S01]  /*2390*/  IMAD.HI R40, R3, 0x2, RZ ;  /* 0x0000000203287827 */ /* 0x000fe200078e02ff */
[----:B-1----:R-:W-:Y:S01]  /*23a0*/  IADD3 R17, P1, P0, R17, UR6, R126 ;  /* 0x0000000611117c10 */ /* 0x002fe2000f83e07e */
[----:B------:R-:W5:Y:S01]  /*23b0*/  LDG.E.U16 R82, desc[UR10][R82.64] ;  /* 0x0000000a52527981 */ /* 0x000f62000c1e1500 */
[----:B------:R-:W0:Y:S01]  /*23c0*/  LDCU UR4, c[0x0][0x3c8] ;  /* 0x00007900ff0477ac */ /* 0x000e220008000800 */
[----:B------:R-:W-:Y:S01]  /*23d0*/  IMAD R126, R122, 0x7c, RZ ;  /* 0x0000007c7a7e7824 */ /* 0x000fe200078e02ff */
[----:B------:R-:W-:Y:S01]  /*23e0*/  IADD3.X R127, PT, PT, R40, UR5, R127, P1, P0 ;  /* 0x00000005287f7c10 */ /* 0x000fe20008fe047f */
[----:B------:R-:W-:Y:S01]  /*23f0*/  IMAD R250, R122, 0x7e, RZ ;  /* 0x0000007e7afa7824 */ /* 0x000fe200078e02ff */
[-C--:B------:R-:W-:Y:S01]  /*2400*/  IADD3 R128, P0, PT, R128, R17.reuse, RZ ;  /* 0x0000001180807210 */ /* 0x080fe20007f1e0ff */
[----:B------:R-:W-:Y:S01]  /*2410*/  IMAD R252, R122, 0x7f, RZ ;  /* 0x0000007f7afc7824 */ /* 0x000fe200078e02ff */
[-C--:B------:R-:W-:Y:S01]  /*2420*/  IADD3 R130, P1, PT, R130, R17.reuse, RZ ;  /* 0x0000001182827210 */ /* 0x080fe20007f3e0ff */
[----:B------:R-:W5:Y:S01]  /*2430*/  LDG.E.U16 R74, desc[UR10][R74.64] ;  /* 0x0000000a4a4a7981 */ /* 0x000f62000c1e1500 */
[----:B------:R-:W-:-:S02]  /*2440*/  IADD3 R132, P2, PT, R132, R17, RZ ;  /* 0x0000001184847210 */ /* 0x000fc40007f5e0ff */
[----:B------:R-:W-:Y:S01]  /*2450*/  IADD3 R154, P3, PT, R154, R17, RZ ;  /* 0x000000119a9a7210 */ /* 0x000fe20007f7e0ff */
[C-C-:B------:R-:W-:Y:S01]  /*2460*/  IMAD R40, R122.reuse, 0xf0, R17.reuse ;  /* 0x000000f07a287824 */ /* 0x140fe200078e0211 */
[----:B------:R-:W5:Y:S01]  /*2470*/  LDG.E.U16 R78, desc[UR10][R78.64] ;  /* 0x0000000a4e4e7981 */ /* 0x000f62000c1e1500 */
[C-C-:B------:R-:W-:Y:S02]  /*2480*/  IMAD R56, R122.reuse, 0xf2, R17.reuse ;  /* 0x000000f27a387824 */ /* 0x140fe400078e0211 */
[--C-:B------:R-:W-:Y:S01]  /*2490*/  IMAD R108, R122, 0xf4, R17.reuse ;  /* 0x000000f47a6c7824 */ /* 0x100fe200078e0211 */
[-C--:B------:R-:W-:Y:S01]  /*24a0*/  LEA.HI.X.SX32 R129, R126, R127.reuse, 0x1, P0 ;  /* 0x0000007f7e817211 */ /* 0x080fe200000f0eff */
[----:B------:R-:W-:Y:S01]  /*24b0*/  IMAD R122, R122, 0xf6, R17 ;  /* 0x000000f67a7a7824 */ /* 0x000fe200078e0211 */
[-C--:B------:R-:W-:Y:S01]  /*24c0*/  LEA.HI.X.SX32 R131, R138, R127.reuse, 0x1, P1 ;  /* 0x0000007f8a837211 */ /* 0x080fe200008f0eff */
[----:B------:R-:W5:Y:S01]  /*24d0*/  LDG.E.U16 R84, desc[UR10][R84.64] ;  /* 0x0000000a54547981 */ /* 0x000f62000c1e1500 */
[-C--:B------:R-:W-:Y:S01]  /*24e0*/  LEA.HI.X.SX32 R133, R250, R127.reuse, 0x1, P2 ;  /* 0x0000007ffa857211 */ /* 0x080fe200010f0eff */
[----:B------:R-:W1:Y:S01]  /*24f0*/  LDC.64 R138, c[0x0][0x388] ;  /* 0x0000e200ff8a7b82 */ /* 0x000e620000000a00 */
[----:B------:R-:W-:Y:S01]  /*2500*/  LEA.HI.X.SX32 R155, R252, R127, 0x1, P3 ;  /* 0x0000007ffc9b7211 */ /* 0x000fe200018f0eff */
[----:B------:R-:W5:Y:S04]  /*2510*/  LDG.E.U16 R88, desc[UR10][R88.64] ;  /* 0x0000000a58587981 */ /* 0x000f68000c1e1500 */
[----:B------:R-:W5:Y:S02]  /*2520*/  LDG.E.U16 R90, desc[UR10][R90.64] ;  /* 0x0000000a5a5a7981 */ /* 0x000f64000c1e1500 */
[----:B------:R-:W3:Y:S02]  /*2530*/  LDC.64 R126, c[0x0][0x3c0] ;  /* 0x0000f000ff7e7b82 */ /* 0x000ee40000000a00 */
[----:B------:R-:W5:Y:S04]  /*2540*/  LDG.E.U16 R92, desc[UR10][R92.64] ;  /* 0x0000000a5c5c7981 */ /* 0x000f68000c1e1500 */
        /* <DEDUP_REMOVED lines=76> */
[----:B------:R4:W5:Y:S04]  /*2a10*/  LDG.E.U16 R86, desc[UR10][R86.64] ;  /* 0x0000000a56567981 */ /* 0x000968000c1e1500 */
[----:B------:R0:W5:Y:S01]  /*2a20*/  LDG.E.U16 R20, desc[UR10][R20.64] ;  /* 0x0000000a14147981 */ /* 0x000162000c1e1500 */
[----:B--2---:R-:W-:-:S03]  /*2a30*/  R2UR UR63, R135 ;  /* 0x00000000873f72ca */ /* 0x004fc600000e0000 */
[----:B------:R2:W5:Y:S01]  /*2a40*/  LDG.E.U16 R18, desc[UR10][R18.64] ;  /* 0x0000000a12127981 */ /* 0x000562000c1e1500 */
[----:B----4-:R-:W4:Y:S01]  /*2a50*/  S2R R87, SR_TID.X ;  /* 0x0000000000577919 */ /* 0x010f220000002100 */
[----:B---3--:R-:W-:Y:S02]  /*2a60*/  IMAD R126, R126, UR9, RZ ;  /* 0x000000097e7e7c24 */ /* 0x008fe4000f8e02ff */
[----:B------:R3:W5:Y:S01]  /*2a70*/  LDG.E.U16 R41, desc[UR10][R40.64] ;  /* 0x0000000a28297981 */ /* 0x000762000c1e1500 */
[----:B----4-:R-:W-:Y:S02]  /*2a80*/  LOP3.LUT R3, R87, 0x7f, RZ, 0xc0, !PT ;  /* 0x0000007f57037812 */ /* 0x010fe400078ec0ff */
[----:B0-----:R-:W-:-:S03]  /*2a90*/  SHF.R.U32.HI R21, RZ, 0x5, R87 ;  /* 0x00000005ff157819 */ /* 0x001fc60000011657 */
[----:B------:R-:W-:Y:S01]  /*2aa0*/  IMAD R17, R3, UR4, RZ ;  /* 0x0000000403117c24 */ /* 0x000fe2000f8e02ff */
[----:B------:R-:W-:Y:S02]  /*2ab0*/  SHF.L.U32 R3, R126, 0x1, RZ ;  /* 0x000000017e037819 */ /* 0x000fe400000006ff */
[----:B------:R-:W-:Y:S02]  /*2ac0*/  R2UR UR14, R21 ;  /* 0x00000000150e72ca */ /* 0x000fe400000e0000 */
[----:B--2---:R-:W-:Y:S02]  /*2ad0*/  SHF.L.U32 R19, R17, 0x1, RZ ;  /* 0x0000000111137819 */ /* 0x004fe400000006ff */
[----:B---3--:R-:W-:Y:S01]  /*2ae0*/  SHF.L.U32 R40, R87, 0x1, RZ ;  /* 0x0000000157287819 */ /* 0x008fe200000006ff */
[----:B------:R-:W-:Y:S01]  /*2af0*/  IMAD.HI R17, R17, 0x2, RZ ;  /* 0x0000000211117827 */ /* 0x000fe200078e02ff */
[----:B-1----:R-:W-:-:S03]  /*2b00*/  IADD3 R138, P0, P1, R19, R138, R3 ;  /* 0x0000008a138a7210 */ /* 0x002fc6000791e003 */
[----:B------:R-:W-:Y:S01]  /*2b10*/  IMAD.HI R126, R126, 0x2, RZ ;  /* 0x000000027e7e7827 */ /* 0x000fe200078e02ff */
[----:B------:R-:W-:Y:S02]  /*2b20*/  LOP3.LUT R3, R87, 0x40, RZ, 0xc0, !PT ;  /* 0x0000004057037812 */ /* 0x000fe400078ec0ff */
[----:B------:R-:W-:Y:S02]  /*2b30*/  LOP3.LUT R40, R40, 0x7e, RZ, 0xc0, !PT ;  /* 0x0000007e28287812 */ /* 0x000fe400078ec0ff */
[----:B------:R-:W-:Y:S02]  /*2b40*/  IADD3.X R139, PT, PT, R17, R139, R126, P0, P1 ;  /* 0x0000008b118b7210 */ /* 0x000fe400007e247e */
[----:B------:R-:W-:Y:S01]  /*2b50*/  LEA R17, R3, R40, 0x8 ;  /* 0x0000002803117211 */ /* 0x000fe200078e40ff */
[----:B------:R-:W-:Y:S06]  /*2b60*/  BRA.U UP0, `(.L_x_5) ;  /* 0x0000000100187547 */ /* 0x000fec000b800000 */
[----:B------:R-:W-:Y:S01]  /*2b70*/  ELECT P0, URZ, PT ;  /* 0x0000000000ff782f */ /* 0x000fe20003800000 */
[----:B------:R-:W-:Y:S01]  /*2b80*/  HFMA2 R19, -RZ, RZ, 0, 5.9604644775390625e-08 ;  /* 0x00000001ff137431 */ /* 0x000fe200000001ff */
[----:B------:R-:W-:Y:S01]  /*2b90*/  UMOV UR4, 0x40 ;  /* 0x0000004000047882 */ /* 0x000fe20000000000 */
[----:B------:R-:W-:Y:S01]  /*2ba0*/  UVIRTCOUNT.DEALLOC.SMPOOL 0x80 ;  /* 0x000000800000784c */ /* 0x000fe20000000000 */
[----:B------:R-:W-:-:S09]  /*2bb0*/  ULEA UR4, UR8, UR4, 0x18 ;  /* 0x0000000408047291 */ /* 0x000fd2000f8ec0ff */
[----:B------:R0:W-:Y:S03]  /*2bc0*/  @P0 STS.U8 [UR4], R19 ;  /* 0x00000013ff000988 */ /* 0x0001e60008000004 */
.L_x_5:
[C---:B0-----:R-:W-:Y:S01]  /*2bd0*/  LOP3.LUT R19, R17.reuse, 0x10, RZ, 0x3c, !PT ;  /* 0x0000001011137812 */ /* 0x041fe200078e3cff */
[----:B------:R-:W-:Y:S01]  /*2be0*/  USHF.L.U32 UR4, UR14, 0x15, URZ ;  /* 0x000000150e047899 */ /* 0x000fe200080006ff */
[----:B------:R-:W-:Y:S01]  /*2bf0*/  LOP3.LUT R21, R17, 0x20, RZ, 0x3c, !PT ;  /* 0x0000002011157812 */ /* 0x000fe200078e3cff */
[----:B-----5:R0:W-:Y:S01]  /*2c00*/  STS.U16 [R17+UR62], R0 ;  /* 0x0000000011007988 */ /* 0x0201e2000800043e */
[----:B------:R-:W1:Y:S01]  /*2c10*/  LDC R83, c[0x0][0x3c4] ;  /* 0x0000f100ff537b82 */ /* 0x000e620000000800 */
[----:B------:R-:W-:Y:S01]  /*2c20*/  ULOP3.LUT UR4, UR4, 0x600000, URZ, 0xc0, !UPT ;  /* 0x0060000004047892 */ /* 0x000fe2000f8ec0ff */
[----:B------:R-:W-:Y:S01]  /*2c30*/  LOP3.LUT P6, RZ, R87, 0x7f, RZ, 0xc0, !PT ;  /* 0x0000007f57ff7812 */ /* 0x000fe200078cc0ff */
[----:B------:R-:W-:Y:S01]  /*2c40*/  STS.U16 [R17+UR62+0x400], R2 ;  /* 0x0004000211007988 */ /* 0x000fe2000800043e */
[----:B------:R-:W-:Y:S01]  /*2c50*/  UMOV UR6, 0x1 ;  /* 0x0000000100067882 */ /* 0x000fe20000000000 */
[----:B------:R-:W-:Y:S01]  /*2c60*/  UIADD3 UR65, UPT, UPT, UR63, UR4, URZ ;  /* 0x000000043f417290 */ /* 0x000fe2000fffe0ff */
[----:B------:R-:W-:Y:S01]  /*2c70*/  PRMT R63, RZ, 0x7610, R63 ;  /* 0x00007610ff3f7816 */ /* 0x000fe2000000003f */
[----:B------:R-:W-:Y:S01]  /*2c80*/  STS.U16 [R17+UR62+0x800], R4 ;  /* 0x0008000411007988 */ /* 0x000fe2000800043e */
[----:B------:R-:W2:Y:S01]  /*2c90*/  LDC R79, c[0x0][0x3c4] ;  /* 0x0000f100ff4f7b82 */ /* 0x000ea20000000800 */
[----:B------:R-:W-:-:S02]  /*2ca0*/  UIADD3 UR64, UPT, UPT, UR73, 0x80, URZ ;  /* 0x0000008049407890 */ /* 0x000fc4000fffe0ff */
[----:B------:R-:W-:Y:S01]  /*2cb0*/  STS.U16 [R17+UR62+0x1000], R6 ;  /* 0x0010000611007988 */ /* 0x000fe2000800043e */
[----:B------:R-:W3:Y:S03]  /*2cc0*/  LDCU UR69, c[0x0][0x3c4] ;  /* 0x00007880ff4577ac */ /* 0x000ee60008000800 */
[----:B------:R-:W-:Y:S01]  /*2cd0*/  STS.U16 [R17+UR62+0x2000], R8 ;  /* 0x0020000811007988 */ /* 0x000fe2000800043e */
[----:B------:R-:W4:Y:S01]  /*2ce0*/  LDC R81, c[0x0][0x3c4] ;  /* 0x0000f100ff517b82 */ /* 0x000f220000000800 */
[----:B------:R-:W-:Y:S01]  /*2cf0*/  VOTEU.ALL UP1, P6 ;  /* 0x0000000000ff7886 */ /* 0x000fe20003020000 */
[----:B------:R-:W-:Y:S01]  /*2d00*/  VOTEU.ALL UP2, P6 ;  /* 0x0000000000ff7886 */ /* 0x000fe20003040000 */
[----:B------:R-:W-:Y:S01]  /*2d10*/  STS.U16 [R17+UR62+0x2400], R10 ;  /* 0x0024000a11007988 */ /* 0x000fe2000800043e */
[----:B------:R-:W-:Y:S01]  /*2d20*/  ISETP.LT.AND P0, PT, RZ, UR64, PT ;  /* 0x00000040ff007c0c */ /* 0x000fe2000bf01270 */
[----:B------:R-:W0:Y:S01]  /*2d30*/  LDCU UR68, c[0x0][0x3d4] ;  /* 0x00007a80ff4477ac */ /* 0x000e220008000800 */
[----:B------:R-:W-:-:S04]  /*2d40*/  @!UP1 UIADD3 UR4, UPT, UPT, -UR6, 0x100000, URZ ;  /* 0x0010000006049890 */ /* 0x000fc8000fffe1ff */
[----:B------:R-:W-:Y:S02]  /*2d50*/  @!UP1 USHF.L.U32 UR5, UR4, 0xb, URZ ;  /* 0x0000000b04059899 */ /* 0x000fe400080006ff */
[----:B------:R-:W-:Y:S01]  /*2d60*/  @!UP1 USHF.L.U32 UR4, UR4, 0x1, URZ ;  /* 0x0000000104049899 */ /* 0x000fe200080006ff */
[----:B------:R-:W-:Y:S01]  /*2d70*/  STS.U16 [R17+UR62+0x1400], R12 ;  /* 0x0014000c11007988 */ /* 0x000fe2000800043e */
[----:B------:R-:W0:Y:S03]  /*2d80*/  LDC R23, c[0x0][0x3c4] ;  /* 0x0000f100ff177b82 */ /* 0x000e260000000800 */
[----:B------:R-:W-:Y:S04]  /*2d90*/  STS.U16 [R17+UR62+0x2800], R14 ;  /* 0x0028000e11007988 */ /* 0x000fe8000800043e */
        /* <DEDUP_REMOVED lines=11> */
[----:B------:R-:W-:Y:S05]  /*2e50*/  STS.U16 [R17+UR62+0x3c00], R41 ;  /* 0x003c002911007988 */ /* 0x000fea000800043e */
[----:B------:R-:W0:Y:S01]  /*2e60*/  LDC R39, c[0x0][0x3c4] ;  /* 0x0000f100ff277b82 */ /* 0x000e220000000800 */
[----:B------:R-:W-:Y:S07]  /*2e70*/  STS.U16 [R19+UR62+0x2080], R32 ;  /* 0x0020802013007988 */ /* 0x000fee000800043e */
        /* <DEDUP_REMOVED lines=18> */
[----:B------:R-:W1:Y:S01]  /*2fa0*/  LDC R37, c[0x0][0x3c4] ;  /* 0x0000f100ff257b82 */ /* 0x000e620000000800 */
        /* <DEDUP_REMOVED lines=8> */
[----:B------:R-:W-:Y:S01]  /*3030*/  STS.U16 [R19+UR62+0x1c80], R66 ;  /* 0x001c804213007988 */ /* 0x000fe2000800043e */
[----:B------:R-:W-:Y:S01]  /*3040*/  PRMT R67, RZ, 0x7610, R67 ;  /* 0x00007610ff437816 */ /* 0x000fe20000000043 */
[----:B------:R-:W1:Y:S02]  /*3050*/  LDCU UR15, c[0x0][0x3a8] ;  /* 0x00007500ff0f77ac */ /* 0x000e640008000800 */
[----:B------:R2:W-:Y:S03]  /*3060*/  STS.U16 [R19+UR62+0x80], R68 ;  /* 0x0000804413007988 */ /* 0x0005e6000800043e */
[----:B0-----:R-:W0:Y:S01]  /*3070*/  LDC R0, c[0x0][0x3c4] ;  /* 0x0000f100ff007b82 */ /* 0x001e220000000800 */
[----:B------:R-:W-:Y:S04]  /*3080*/  STS.U16 [R21+UR62+0x500], R72 ;  /* 0x0005004815007988 */ /* 0x000fe8000800043e */
[----:B------:R-:W-:Y:S01]  /*3090*/  STS.U16 [R21+UR62+0x900], R76 ;  /* 0x0009004c15007988 */ /* 0x000fe2000800043e */
[----:B--2---:R-:W-:-:S02]  /*30a0*/  LOP3.LUT R19, R17, 0x30, RZ, 0x3c, !PT ;  /* 0x0000003011137812 */ /* 0x004fc400078e3cff */
[----:B------:R-:W2:Y:S01]  /*30b0*/  LDC R56, c[0x0][0x3c4] ;  /* 0x0000f100ff387b82 */ /* 0x000ea20000000800 */
[----:B------:R-:W-:Y:S04]  /*30c0*/  STS.U16 [R21+UR62+0xd00], R82 ;  /* 0x000d005215007988 */ /* 0x000fe8000800043e */
[----:B------:R-:W-:Y:S03]  /*30d0*/  STS.U16 [R21+UR62+0x100], R86 ;  /* 0x0001005615007988 */ /* 0x000fe6000800043e */
[----:B------:R-:W0:Y:S01]  /*30e0*/  LDC R52, c[0x0][0x3c4] ;  /* 0x0000f100ff347b82 */ /* 0x000e220000000800 */
        /* <DEDUP_REMOVED lines=16> */
[----:B------:R1:W-:Y:S03]  /*31f0*/  STS.U16 [R21+UR62+0x1d00], R114 ;  /* 0x001d007215007988 */ /* 0x0003e6000800043e */
[----:B------:R-:W0:Y:S01]  /*3200*/  LDC R66, c[0x0][0x3c4] ;  /* 0x0000f100ff427b82 */ /* 0x000e220000000800 */
[----:B------:R-:W-:Y:S04]  /*3210*/  STS.U16 [R19+UR62+0x3d80], R122 ;  /* 0x003d807a13007988 */ /* 0x000fe8000800043e */
[----:B------:R-:W-:Y:S01]  /*3220*/  STS.U16 [R19+UR62+0x2180], R98 ;  /* 0x0021806213007988 */ /* 0x000fe2000800043e */
[----:B-1----:R-:W-:-:S02]  /*3230*/  LOP3.LUT R21, R17, 0x40, RZ, 0x3c, !PT ;  /* 0x0000004011157812 */ /* 0x002fc400078e3cff */
[----:B------:R-:W1:Y:S01]  /*3240*/  LDC R62, c[0x0][0x3c4] ;  /* 0x0000f100ff3e7b82 */ /* 0x000e620000000800 */
[----:B------:R-:W-:Y:S04]  /*3250*/  STS.U16 [R19+UR62+0x2580], R100 ;  /* 0x0025806413007988 */ /* 0x000fe8000800043e */
[----:B------:R-:W-:Y:S03]  /*3260*/  STS.U16 [R19+UR62+0x2980], R102 ;  /* 0x0029806613007988 */ /* 0x000fe6000800043e */
[----:B------:R-:W1:Y:S01]  /*3270*/  LDC R61, c[0x0][0x3c4] ;  /* 0x0000f100ff3d7b82 */ /* 0x000e620000000800 */
[----:B------:R-:W-:Y:S04]  /*3280*/  STS.U16 [R19+UR62+0x2d80], R116 ;  /* 0x002d807413007988 */ /* 0x000fe8000800043e */
[----:B------:R-:W-:Y:S01]  /*3290*/  STS.U16 [R19+UR62+0x3180], R118 ;  /* 0x0031807613007988 */ /* 0x000fe2000800043e */
[----:B------:R-:W-:Y:S03]  /*32a0*/  STTM.x128 tmem[UR65], RZ ;  /* 0x000000ff000079ed */ /* 0x000fe600083c0041 */
[----:B------:R-:W-:Y:S01]  /*32b0*/  STS.U16 [R19+UR62+0x3580], R120 ;  /* 0x0035807813007988 */ /* 0x000fe2000800043e */
[----:B------:R-:W-:Y:S01]  /*32c0*/  IMAD R23, R23, 0xc, RZ ;  /* 0x0000000c17177824 */ /* 0x000fe200078e02ff */
[----:B------:R-:W1:Y:S02]  /*32d0*/  LDC R68, c[0x0][0x3c4] ;  /* 0x0000f100ff447b82 */ /* 0x000e640000000800 */
[----:B------:R-:W-:Y:S04]  /*32e0*/  STS.U16 [R19+UR62+0x3980], R124 ;  /* 0x0039807c13007988 */ /* 0x000fe8000800043e */
[----:B------:R-:W-:Y:S01]  /*32f0*/  STS.U16 [R19+UR62+0x180], R136 ;  /* 0x0001808813007988 */ /* 0x000fe2000800043e */
[----:B------:R-:W-:Y:S01]  /*3300*/  IMAD R35, R35, 0x12, RZ ;  /* 0x0000001223237824 */ /* 0x000fe200078e02ff */
[----:B------:R-:W1:Y:S02]  /*3310*/  LDC R72, c[0x0][0x3c4] ;  /* 0x0000f100ff487b82 */ /* 0x000e640000000800 */
[----:B------:R0:W-:Y:S04]  /*3320*/  STS.U16 [R19+UR62+0x580], R5 ;  /* 0x0005800513007988 */ /* 0x0001e8000800043e */
[----:B------:R-:W-:Y:S01]  /*3330*/  STS.U16 [R19+UR62+0x980], R140 ;  /* 0x0009808c13007988 */ /* 0x000fe2000800043e */
[----:B------:R-:W-:-:S02]  /*3340*/  IMAD R47, R47, 0x18, RZ ;  /* 0x000000182f2f7824 */ /* 0x000fc400078e02ff */
[----:B------:R-:W-:Y:S01]  /*3350*/  IMAD R27, R27, 0xe, RZ ;  /* 0x0000000e1b1b7824 */ /* 0x000fe200078e02ff */
[----:B------:R-:W-:Y:S01]  /*3360*/  STS.U16 [R19+UR62+0xd80], R142 ;  /* 0x000d808e13007988 */ /* 0x000fe2000800043e */
[----:B------:R-:W-:Y:S01]  /*3370*/  IMAD R39, R39, 0x14, RZ ;  /* 0x0000001427277824 */ /* 0x000fe200078e02ff */
[----:B0-----:R-:W-:Y:S01]  /*3380*/  LOP3.LUT R5, R17, 0x50, RZ, 0x3c, !PT ;  /* 0x0000005011057812 */ /* 0x001fe200078e3cff */
[----:B------:R-:W-:Y:S01]  /*3390*/  IMAD R51, R51, 0x1a, RZ ;  /* 0x0000001a33337824 */ /* 0x000fe200078e02ff */
[----:B------:R-:W-:Y:S01]  /*33a0*/  STS.U16 [R19+UR62+0x1180], R144 ;  /* 0x0011809013007988 */ /* 0x000fe2000800043e */
[----:B------:R-:W-:Y:S02]  /*33b0*/  IMAD R43, R43, 0x16, RZ ;  /* 0x000000162b2b7824 */ /* 0x000fe400078e02ff */
[----:B------:R-:W-:Y:S01]  /*33c0*/  IMAD R25, R25, 0xd, RZ ;  /* 0x0000000d19197824 */ /* 0x000fe200078e02ff */
[----:B------:R-:W-:Y:S01]  /*33d0*/  STS.U16 [R19+UR62+0x1580], R146 ;  /* 0x0015809213007988 */ /* 0x000fe2000800043e */
[----:B------:R-:W-:Y:S01]  /*33e0*/  IMAD R55, R55, 0x1c, RZ ;  /* 0x0000001c37377824 */ /* 0x000fe200078e02ff */
[----:B------:R-:W-:Y:S01]  /*33f0*/  SHF.L.U32 R31, R31, 0x4, RZ ;  /* 0x000000041f1f7819 */ /* 0x000fe200000006ff */
[----:B------:R-:W-:Y:S01]  /*3400*/  IMAD R235, R0, 0x22, RZ ;  /* 0x0000002200eb7824 */ /* 0x000fe200078e02ff */
[----:B------:R-:W-:Y:S01]  /*3410*/  STS.U16 [R19+UR62+0x1980], R148 ;  /* 0x0019809413007988 */ /* 0x000fe2000800043e */
[----:B------:R-:W-:Y:S01]  /*3420*/  IMAD R59, R59, 0x1e, RZ ;  /* 0x0000001e3b3b7824 */ /* 0x000fe200078e02ff */
[----:B------:R-:W0:Y:S02]  /*3430*/  LDC R76, c[0x0][0x3c4] ;  /* 0x0000f100ff4c7b82 */ /* 0x000e240000000800 */
[----:B------:R3:W-:Y:S04]  /*3440*/  STS.U16 [R19+UR62+0x1d80], R150 ;  /* 0x001d809613007988 */ /* 0x0007e8000800043e */
[----:B------:R3:W-:Y:S01]  /*3450*/  STS.U16 [R21+UR62+0x600], R7 ;  /* 0x0006000715007988 */ /* 0x0007e2000800043e */
[----:B------:R-:W-:-:S02]  /*3460*/  LEA R94, P4, R83, R138, 0x3 ;  /* 0x0000008a535e7211 */ /* 0x000fc400078818ff */
[----:B----4-:R-:W-:Y:S01]  /*3470*/  LEA R108, P2, R81, R138, 0x2 ;  /* 0x0000008a516c7211 */ /* 0x010fe200078410ff */
[----:B------:R-:W-:Y:S01]  /*3480*/  STS.U16 [R21+UR62+0xa00], R48 ;  /* 0x000a003015007988 */ /* 0x000fe2000800043e */
[----:B--2---:R-:W-:Y:S01]  /*3490*/  IMAD R229, R56, 0x28, RZ ;  /* 0x0000002838e57824 */ /* 0x004fe200078e02ff */
[----:B---3--:R-:W2:Y:S02]  /*34a0*/  LDC R19, c[0x0][0x3c4] ;  /* 0x0000f100ff137b82 */ /* 0x008ea40000000800 */
[----:B------:R-:W-:Y:S01]  /*34b0*/  STS.U16 [R21+UR62+0xe00], R26 ;  /* 0x000e001a15007988 */ /* 0x000fe2000800043e */
[C---:B------:R-:W-:Y:S02]  /*34c0*/  LOP3.LUT R7, R17.reuse, 0x60, RZ, 0x3c, !PT ;  /* 0x0000006011077812 */ /* 0x040fe400078e3cff */
[----:B------:R-:W-:Y:S01]  /*34d0*/  LOP3.LUT R17, R17, 0x70, RZ, 0x3c, !PT ;  /* 0x0000007011117812 */ /* 0x000fe200078e3cff */
[----:B------:R-:W-:Y:S01]  /*34e0*/  STS.U16 [R21+UR62+0x1200], R50 ;  /* 0x0012003215007988 */ /* 0x000fe2000800043e */
[----:B------:R-:W-:-:S02]  /*34f0*/  IMAD R33, R33, 0x11, RZ ;  /* 0x0000001121217824 */ /* 0x000fc400078e02ff */
[----:B------:R-:W-:Y:S01]  /*3500*/  IMAD R233, R52, 0x24, RZ ;  /* 0x0000002434e97824 */ /* 0x000fe200078e02ff */
[----:B------:R3:W-:Y:S01]  /*3510*/  STS.U16 [R21+UR62+0x1a00], R74 ;  /* 0x001a004a15007988 */ /* 0x0007e2000800043e */
[----:B------:R-:W-:Y:S02]  /*3520*/  IMAD R227, R58, 0x2a, RZ ;  /* 0x0000002a3ae37824 */ /* 0x000fe400078e02ff */
[----:B------:R-:W-:Y:S01]  /*3530*/  IMAD R221, R64, 0x30, RZ ;  /* 0x0000003040dd7824 */ /* 0x000fe200078e02ff */
[----:B------:R-:W-:Y:S01]  /*3540*/  STS.U16 [R21+UR62+0x3e00], R128 ;  /* 0x003e008015007988 */ /* 0x000fe2000800043e */
[----:B------:R-:W-:Y:S02]  /*3550*/  IMAD R29, R29, 0xf, RZ ;  /* 0x0000000f1d1d7824 */ /* 0x000fe400078e02ff */
[----:B------:R-:W-:Y:S01]  /*3560*/  IMAD R231, R54, 0x26, RZ ;  /* 0x0000002636e77824 */ /* 0x000fe200078e02ff */
[----:B------:R-:W-:Y:S01]  /*3570*/  STS.U16 [R21+UR62+0x1600], R9 ;  /* 0x0016000915007988 */ /* 0x000fe2000800043e */
[----:B------:R-:W-:Y:S01]  /*3580*/  IMAD R41, R41, 0x15, RZ ;  /* 0x0000001529297824 */ /* 0x000fe200078e02ff */
[----:B---3--:R-:W3:Y:S02]  /*3590*/  LDC R74, c[0x0][0x3c4] ;  /* 0x0000f100ff4a7b82 */ /* 0x008ee40000000800 */
[----:B------:R-:W-:Y:S04]  /*35a0*/  STS.U16 [R21+UR62+0x1e00], R11 ;  /* 0x001e000b15007988 */ /* 0x000fe8000800043e */
[----:B------:R-:W-:Y:S01]  /*35b0*/  STS.U16 [R21+UR62+0x200], R162 ;  /* 0x000200a215007988 */ /* 0x000fe2000800043e */
[----:B------:R-:W-:-:S02]  /*35c0*/  IMAD R225, R60, 0x2c, RZ ;  /* 0x0000002c3ce17824 */ /* 0x000fc400078e02ff */
[----:B------:R-:W-:Y:S01]  /*35d0*/  IMAD R219, R66, 0x32, RZ ;  /* 0x0000003242db7824 */ /* 0x000fe200078e02ff */
[----:B------:R-:W-:Y:S01]  /*35e0*/  STS.U16 [R21+UR62+0x2200], R13 ;  /* 0x0022000d15007988 */ /* 0x000fe2000800043e */
[----:B------:R-:W-:Y:S01]  /*35f0*/  IMAD R37, R37, 0x13, RZ ;  /* 0x0000001325257824 */ /* 0x000fe200078e02ff */
[----:B------:R-:W-:Y:S01]  /*3600*/  PRMT R71, RZ, 0x7610, R71 ;  /* 0x00007610ff477816 */ /* 0x000fe20000000047 */
[----:B-1----:R-:W-:Y:S01]  /*3610*/  IMAD R223, R62, 0x2e, RZ ;  /* 0x0000002e3edf7824 */ /* 0x002fe200078e02ff */
[----:B------:R-:W-:Y:S01]  /*3620*/  STS.U16 [R21+UR62+0x2600], R15 ;  /* 0x0026000f15007988 */ /* 0x000fe2000800043e */
[----:B------:R-:W-:Y:S01]  /*3630*/  PRMT R75, RZ, 0x7610, R75 ;  /* 0x00007610ff4b7816 */ /* 0x000fe2000000004b */
[----:B------:R-:W-:Y:S01]  /*3640*/  IMAD R49, R49, 0x19, RZ ;  /* 0x0000001931317824 */ /* 0x000fe200078e02ff */
[----:B------:R-:W-:Y:S01]  /*3650*/  PRMT R2, RZ, 0x7610, R2 ;  /* 0x00007610ff027816 */ /* 0x000fe20000000002 */
[----:B------:R-:W-:Y:S01]  /*3660*/  STS.U16 [R21+UR62+0x2a00], R158 ;  /* 0x002a009e15007988 */ /* 0x000fe2000800043e */
[----:B------:R-:W-:Y:S01]  /*3670*/  IMAD R217, R68, 0x34, RZ ;  /* 0x0000003444d97824 */ /* 0x000fe200078e02ff */
[----:B------:R-:W-:Y:S01]  /*3680*/  PRMT R14, RZ, 0x7610, R14 ;  /* 0x00007610ff0e7816 */ /* 0x000fe2000000000e */
[----:B------:R-:W-:Y:S01]  /*3690*/  IMAD R45, R45, 0x17, RZ ;  /* 0x000000172d2d7824 */ /* 0x000fe200078e02ff */
[----:B------:R-:W-:Y:S01]  /*36a0*/  STS.U16 [R21+UR62+0x2e00], R160 ;  /* 0x002e00a015007988 */ /* 0x000fe2000800043e */
[----:B------:R-:W-:-:S02]  /*36b0*/  PRMT R38, RZ, 0x7610, R38 ;  /* 0x00007610ff267816 */ /* 0x000fc40000000026 */
[----:B------:R-:W-:Y:S01]  /*36c0*/  PRMT R4, RZ, 0x7610, R4 ;  /* 0x00007610ff047816 */ /* 0x000fe20000000004 */
[----:B------:R-:W-:Y:S01]  /*36d0*/  STS.U16 [R21+UR62+0x3200], R164 ;  /* 0x003200a415007988 */ /* 0x000fe2000800043e */
[----:B------:R-:W-:Y:S01]  /*36e0*/  PRMT R16, RZ, 0x7610, R16 ;  /* 0x00007610ff107816 */ /* 0x000fe20000000010 */
[----:B------:R-:W-:Y:S01]  /*36f0*/  IMAD R53, R53, 0x1b, RZ ;  /* 0x0000001b35357824 */ /* 0x000fe200078e02ff */
[----:B------:R-:W-:Y:S01]  /*3700*/  PRMT R28, RZ, 0x7610, R28 ;  /* 0x00007610ff1c7816 */ /* 0x000fe2000000001c */
[----:B------:R-:W-:Y:S01]  /*3710*/  STS.U16 [R21+UR62+0x3600], R168 ;  /* 0x003600a815007988 */ /* 0x000fe2000800043e */
[----:B------:R-:W-:Y:S01]  /*3720*/  PRMT R42, RZ, 0x7610, R42 ;  /* 0x00007610ff2a7816 */ /* 0x000fe2000000002a */
[----:B------:R-:W-:Y:S01]  /*3730*/  IMAD R213, R72, 0x38, RZ ;  /* 0x0000003848d57824 */ /* 0x000fe200078e02ff */
[----:B------:R-:W-:Y:S01]  /*3740*/  PRMT R6, RZ, 0x7610, R6 ;  /* 0x00007610ff067816 */ /* 0x000fe20000000006 */
[----:B------:R1:W-:Y:S01]  /*3750*/  STS.U16 [R21+UR62+0x3a00], R170 ;  /* 0x003a00aa15007988 */ /* 0x0003e2000800043e */
[----:B--2---:R-:W-:Y:S01]  /*3760*/  IMAD R19, R19, 0xa, RZ ;  /* 0x0000000a13137824 */ /* 0x004fe200078e02ff */
[----:B------:R-:W-:-:S02]  /*3770*/  PRMT R26, RZ, 0x7610, R26 ;  /* 0x00007610ff1a7816 */ /* 0x000fc4000000001a */
[----:B------:R-:W-:Y:S01]  /*3780*/  PRMT R18, RZ, 0x7610, R18 ;  /* 0x00007610ff127816 */ /* 0x000fe20000000012 */
[----:B------:R2:W-:Y:S01]  /*3790*/  STS.U16 [R5+UR62+0x280], R70 ;  /* 0x0002804605007988 */ /* 0x0005e2000800043e */
[----:B------:R-:W-:Y:S02]  /*37a0*/  PRMT R30, RZ, 0x7610, R30 ;  /* 0x00007610ff1e7816 */ /* 0x000fe4000000001e */
[----:B------:R-:W-:Y:S01]  /*37b0*/  PRMT R44, RZ, 0x7610, R44 ;  /* 0x00007610ff2c7816 */ /* 0x000fe2000000002c */
[----:B------:R-:W-:Y:S01]  /*37c0*/  STS.U16 [R5+UR62+0x680], R80 ;  /* 0x0006805005007988 */ /* 0x000fe2000800043e */
[----:B-1----:R-:W1:Y:S03]  /*37d0*/  LDC R21, c[0x0][0x3c4] ;  /* 0x0000f100ff157b82 */ /* 0x002e660000000800 */
[----:B------:R-:W-:Y:S04]  /*37e0*/  STS.U16 [R5+UR62+0xa80], R106 ;  /* 0x000a806a05007988 */ /* 0x000fe8000800043e */
[----:B------:R-:W-:Y:S01]  /*37f0*/  STS.U16 [R5+UR62+0x3e80], R130 ;  /* 0x003e808205007988 */ /* 0x000fe2000800043e */
[C---:B------:R-:W-:Y:S01]  /*3800*/  SHF.L.U32 R9, R127.reuse, 0x2, RZ ;  /* 0x000000027f097819 */ /* 0x040fe200000006ff */
[----:B------:R-:W-:Y:S01]  /*3810*/  IMAD R13, R127, 0x6, RZ ;  /* 0x000000067f0d7824 */ /* 0x000fe200078e02ff */
[----:B--2---:R-:W2:Y:S01]  /*3820*/  LDC R70, c[0x0][0x3c4] ;  /* 0x0000f100ff467b82 */ /* 0x004ea20000000800 */
[----:B------:R-:W-:Y:S04]  /*3830*/  STS.U16 [R5+UR62+0xe80], R174 ;  /* 0x000e80ae05007988 */ /* 0x000fe8000800043e */
        /* <DEDUP_REMOVED lines=8> */
[----:B------:R-:W-:Y:S02]  /*38c0*/  PRMT R10, RZ, 0x7610, R10 ;  /* 0x00007610ff0a7816 */ /* 0x000fe4000000000a */
[----:B------:R-:W-:Y:S01]  /*38d0*/  PRMT R22, RZ, 0x7610, R22 ;  /* 0x00007610ff167816 */ /* 0x000fe20000000016 */
[----:B------:R-:W-:Y:S01]  /*38e0*/  STS.U16 [R5+UR62+0x1e80], R186 ;  /* 0x001e80ba05007988 */ /* 0x000fe2000800043e */
[----:B------:R-:W-:Y:S01]  /*38f0*/  PRMT R34, RZ, 0x7610, R34 ;  /* 0x00007610ff227816 */ /* 0x000fe20000000022 */
[----:B0-----:R-:W-:Y:S01]  /*3900*/  IMAD R209, R76, 0x3c, RZ ;  /* 0x0000003c4cd17824 */ /* 0x001fe200078e02ff */
[----:B------:R-:W-:Y:S01]  /*3910*/  PRMT R48, RZ, 0x7610, R48 ;  /* 0x00007610ff307816 */ /* 0x000fe20000000030 */
[----:B------:R-:W-:Y:S01]  /*3920*/  STS.U16 [R5+UR62+0x2280], R190 ;  /* 0x002280be05007988 */ /* 0x000fe2000800043e */
[----:B------:R-:W-:Y:S01]  /*3930*/  PRMT R12, RZ, 0x7610, R12 ;  /* 0x00007610ff0c7816 */ /* 0x000fe2000000000c */
[----:B------:R-:W0:Y:S02]  /*3940*/  LDC.64 R142, c[0x0][0x390] ;  /* 0x0000e400ff8e7b82 */ /* 0x000e240000000a00 */
[----:B------:R-:W-:Y:S04]  /*3950*/  STS.U16 [R5+UR62+0x2680], R192 ;  /* 0x002680c005007988 */ /* 0x000fe8000800043e */
[----:B------:R-:W-:Y:S01]  /*3960*/  STS.U16 [R5+UR62+0x2a80], R194 ;  /* 0x002a80c205007988 */ /* 0x000fe2000800043e */
[----:B------:R-:W-:Y:S01]  /*3970*/  PRMT R24, RZ, 0x7610, R24 ;  /* 0x00007610ff187816 */ /* 0x000fe20000000018 */
[----:B------:R-:W4:Y:S02]  /*3980*/  LDC R52, c[0x0][0x3d8] ;  /* 0x0000f600ff347b82 */ /* 0x000f240000000800 */
[----:B------:R-:W-:Y:S04]  /*3990*/  STS.U16 [R5+UR62+0x2e80], R196 ;  /* 0x002e80c405007988 */ /* 0x000fe8000800043e */
[----:B------:R-:W-:Y:S04]  /*39a0*/  STS.U16 [R5+UR62+0x3280], R200 ;  /* 0x003280c805007988 */ /* 0x000fe8000800043e */
[----:B------:R-:W-:Y:S04]  /*39b0*/  STS.U16 [R5+UR62+0x3680], R204 ;  /* 0x003680cc05007988 */ /* 0x000fe8000800043e */
[----:B------:R1:W-:Y:S04]  /*39c0*/  STS.U16 [R5+UR62+0x3a80], R206 ;  /* 0x003a80ce05007988 */ /* 0x0003e8000800043e */
[----:B------:R-:W-:Y:S04]  /*39d0*/  STS.U16 [R7+UR62+0x300], R152 ;  /* 0x0003009807007988 */ /* 0x000fe8000800043e */
[----:B------:R-:W-:Y:S01]  /*39e0*/  STS.U16 [R7+UR62+0x700], R172 ;  /* 0x000700ac07007988 */ /* 0x000fe2000800043e */
[----:B-1----:R-:W-:-:S03]  /*39f0*/  SHF.L.U32 R5, R127, 0x1, RZ ;  /* 0x000000017f057819 */ /* 0x002fc600000006ff */
[----:B------:R-:W-:Y:S04]  /*3a00*/  STS.U16 [R7+UR62+0xb00], R156 ;  /* 0x000b009c07007988 */ /* 0x000fe8000800043e */
        /* <DEDUP_REMOVED lines=12> */
[----:B------:R1:W-:Y:S04]  /*3ad0*/  STS.U16 [R7+UR62+0x3b00], R228 ;  /* 0x003b00e407007988 */ /* 0x0003e8000800043e */
[----:B------:R-:W-:Y:S04]  /*3ae0*/  STS.U16 [R17+UR62+0x380], R184 ;  /* 0x000380b811007988 */ /* 0x000fe8000800043e */
[----:B------:R-:W-:Y:S01]  /*3af0*/  STS.U16 [R17+UR62+0x780], R198 ;  /* 0x000780c611007988 */ /* 0x000fe2000800043e */
[-C--:B------:R-:W-:Y:S01]  /*3b00*/  IADD3 R104, P5, PT, R5, R138.reuse, RZ ;  /* 0x0000008a05687210 */ /* 0x080fe20007fbe0ff */
[C---:B------:R-:W-:Y:S01]  /*3b10*/  IMAD R11, R127.reuse, 0x5, RZ ;  /* 0x000000057f0b7824 */ /* 0x040fe200078e02ff */
[----:B-1----:R-:W-:Y:S01]  /*3b20*/  LEA R7, R127, R127, 0x1 ;  /* 0x0000007f7f077211 */ /* 0x002fe200078e08ff */
        /* <DEDUP_REMOVED lines=13> */
[----:B------:R1:W-:Y:S01]  /*3c00*/  STS.U16 [R17+UR62+0x3b80], R248 ;  /* 0x003b80f811007988 */ /* 0x0003e2000800043e */
[----:B------:R-:W0:Y:S02]  /*3c10*/  FENCE.VIEW.ASYNC.T ;  /* 0x00000000000073c6 */ /* 0x000e240000000200 */
[----:B0-----:R-:W-:Y:S08]  /*3c20*/  BAR.SYNC.DEFER_BLOCKING 0x0 ;  /* 0x0000000000007b1d */ /* 0x001ff00000010000 */
[----:B-1----:R-:W0:Y:S01]  /*3c30*/  LDC R17, c[0x0][0x3c4] ;  /* 0x0000f100ff117b82 */ /* 0x002e220000000800 */
[----:B------:R-:W-:Y:S01]  /*3c40*/  LEA.HI.X.SX32 R105, R79, R139, 0x1, P5 ;  /* 0x0000008b4f697211 */ /* 0x000fe200028f0eff */
[----:B------:R-:W-:Y:S01]  /*3c50*/  IMAD R15, R127, 0x7, RZ ;  /* 0x000000077f0f7824 */ /* 0x000fe200078e02ff */
[----:B------:R-:W-:-:S02]  /*3c60*/  IADD3 R92, P5, PT, R19, R138, RZ ;  /* 0x0000008a135c7210 */ /* 0x000fc40007fbe0ff */
[-C--:B------:R-:W-:Y:S02]  /*3c70*/  LEA.HI.X.SX32 R95, R9, R139.reuse, 0x1, P4 ;  /* 0x0000008b095f7211 */ /* 0x080fe400020f0eff */
[----:B------:R-:W-:Y:S02]  /*3c80*/  SHF.L.U32 R127, R127, 0x3, RZ ;  /* 0x000000037f7f7819 */ /* 0x000fe400000006ff */
[-C--:B------:R-:W-:Y:S02]  /*3c90*/  LEA R110, P4, R85, R138.reuse, 0x4 ;  /* 0x0000008a556e7211 */ /* 0x080fe400078820ff */
[-C--:B------:R-:W-:Y:S02]  /*3ca0*/  IADD3 R96, P3, PT, R13, R138.reuse, RZ ;  /* 0x0000008a0d607210 */ /* 0x080fe40007f7e0ff */
[----:B------:R-:W-:Y:S02]  /*3cb0*/  LEA.HI.X.SX32 R109, R5, R139, 0x1, P2 ;  /* 0x0000008b056d7211 */ /* 0x000fe400010f0eff */
[----:B------:R-:W-:-:S02]  /*3cc0*/  IADD3 R90, P2, PT, R23, R138, RZ ;  /* 0x0000008a175a7210 */ /* 0x000fc40007f5e0ff */
[-C--:B------:R-:W-:Y:S01]  /*3cd0*/  LEA.HI.X.SX32 R93, R11, R139.reuse, 0x1, P5 ;  /* 0x0000008b0b5d7211 */ /* 0x080fe200028f0eff */
[----:B------:R-:W1:Y:S02]  /*3ce0*/  FENCE.VIEW.ASYNC.S ;  /* 0x00000000000073c6 */ /* 0x000e640000000000 */
[----:B-1----:R1:W1:Y:S01]  /*3cf0*/  @!UP2 SYNCS.EXCH.64 URZ, [UR62+0xe000], UR4 ;  /* 0x00e000043effa5b2 */ /* 0x0022620008000100 */
[-C--:B------:R-:W-:Y:S01]  /*3d00*/  IADD3 R250, P5, PT, R35, R138.reuse, RZ ;  /* 0x0000008a23fa7210 */ /* 0x080fe20007fbe0ff */
[----:B-1----:R-:W-:Y:S01]  /*3d10*/  BAR.SYNC.DEFER_BLOCKING 0x0 ;  /* 0x0000000000007b1d */ /* 0x002fe20000010000 */
[----:B------:R-:W-:Y:S02]  /*3d20*/  LEA.HI.X.SX32 R111, R127, R139, 0x1, P4 ;  /* 0x0000008b7f6f7211 */ /* 0x000fe400020f0eff */
[----:B------:R-:W-:Y:S02]  /*3d30*/  IADD3 R244, P4, PT, R47, R138, RZ ;  /* 0x0000008a2ff47210 */ /* 0x000fe40007f9e0ff */
[----:B0-----:R-:W-:-:S02]  /*3d40*/  LEA R17, R17, R17, 0x3 ;  /* 0x0000001111117211 */ /* 0x001fc400078e18ff */
[-C--:B------:R-:W-:Y:S02]  /*3d50*/  LEA.HI.X.SX32 R97, R7, R139.reuse, 0x1, P3 ;  /* 0x0000008b07617211 */ /* 0x080fe400018f0eff */
[-C--:B------:R-:W-:Y:S01]  /*3d60*/  IADD3 R88, P3, PT, R27, R138.reuse, RZ ;  /* 0x0000008a1b587210 */ /* 0x080fe20007f7e0ff */
[----:B------:R-:W-:Y:S01]  /*3d70*/  IMAD R21, R21, 0xb, RZ ;  /* 0x0000000b15157824 */ /* 0x000fe200078e02ff */
[-C--:B------:R-:W-:Y:S01]  /*3d80*/  LEA.HI.X.SX32 R91, R13, R139.reuse, 0x1, P2 ;  /* 0x0000008b0d5b7211 */ /* 0x080fe200010f0eff */
[----:B--2---:R-:W-:Y:S01]  /*3d90*/  IMAD R215, R70, 0x36, RZ ;  /* 0x0000003646d77824 */ /* 0x004fe200078e02ff */
[-C--:B------:R-:W-:Y:S01]  /*3da0*/  IADD3 R248, P2, PT, R39, R138.reuse, RZ ;  /* 0x0000008a27f87210 */ /* 0x080fe20007f5e0ff */
[----:B---3--:R-:W-:Y:S01]  /*3db0*/  IMAD R211, R74, 0x3a, RZ ;  /* 0x0000003a4ad37824 */ /* 0x008fe200078e02ff */
[----:B------:R-:W-:Y:S01]  /*3dc0*/  LEA.HI.X.SX32 R251, R17, R139, 0x1, P5 ;  /* 0x0000008b11fb7211 */ /* 0x000fe200028f0eff */
[----:B------:R-:W0:Y:S01]  /*3dd0*/  LDCU UR4, c[0x0][0x3d0] ;  /* 0x00007a00ff0477ac */ /* 0x000e220008000800 */
[----:B------:R-:W-:-:S02]  /*3de0*/  IADD3 R242, P5, PT, R51, R138, RZ ;  /* 0x0000008a33f27210 */ /* 0x000fc40007fbe0ff */
[-C--:B------:R-:W-:Y:S02]  /*3df0*/  LEA.HI.X.SX32 R245, R23, R139.reuse, 0x1, P4 ;  /* 0x0000008b17f57211 */ /* 0x080fe400020f0eff */
[-C--:B------:R-:W-:Y:S02]  /*3e00*/  LEA R236, P4, R237, R138.reuse, 0x5 ;  /* 0x0000008aedec7211 */ /* 0x080fe400078828ff */
[-C--:B------:R-:W-:Y:S01]  /*3e10*/  LEA.HI.X.SX32 R89, R15, R139.reuse, 0x1, P3 ;  /* 0x0000008b0f597211 */ /* 0x080fe200018f0eff */
[----:B------:R-:W2:Y:S01]  /*3e20*/  @P0 LDG.E.U16 R63, desc[UR10][R138.64] ;  /* 0x0000000a8a3f0981 */ /* 0x000ea2000c1e1500 */
[-C--:B------:R-:W-:Y:S02]  /*3e30*/  IADD3 R246, P3, PT, R43, R138.reuse, RZ ;  /* 0x0000008a2bf67210 */ /* 0x080fe40007f7e0ff */
[----:B------:R-:W-:Y:S01]  /*3e40*/  LEA.HI.X.SX32 R249, R19, R139, 0x1, P2 ;  /* 0x0000008b13f97211 */ /* 0x000fe200010f0eff */
[----:B------:R-:W3:Y:S01]  /*3e50*/  @P0 LDG.E.U16 R67, desc[UR10][R110.64] ;  /* 0x0000000a6e430981 */ /* 0x000ee2000c1e1500 */
[----:B------:R-:W-:-:S02]  /*3e60*/  IADD3 R240, P2, PT, R55, R138, RZ ;  /* 0x0000008a37f07210 */ /* 0x000fc40007f5e0ff */
[----:B------:R-:W-:Y:S01]  /*3e70*/  PRMT R36, RZ, 0x7610, R36 ;  /* 0x00007610ff247816 */ /* 0x000fe20000000024 */
[----:B------:R-:W4:Y:S01]  /*3e80*/  @P0 LDG.E.U16 R2, desc[UR10][R104.64] ;  /* 0x0000000a68020981 */ /* 0x000f22000c1e1500 */
[-C--:B------:R-:W-:Y:S02]  /*3e90*/  LEA.HI.X.SX32 R243, R25, R139.reuse, 0x1, P5 ;  /* 0x0000008b19f37211 */ /* 0x080fe400028f0eff */
[----:B------:R-:W-:Y:S01]  /*3ea0*/  PRMT R50, RZ, 0x7610, R50 ;  /* 0x00007610ff327816 */ /* 0x000fe20000000032 */
[----:B------:R-:W4:Y:S01]  /*3eb0*/  @P0 LDG.E.U16 R14, desc[UR10][R250.64] ;  /* 0x0000000afa0e0981 */ /* 0x000f22000c1e1500 */
[----:B------:R-:W-:Y:S02]  /*3ec0*/  IADD3 R234, P5, PT, R235, R138, RZ ;  /* 0x0000008aebea7210 */ /* 0x000fe40007fbe0ff */
[----:B------:R-:W-:Y:S01]  /*3ed0*/  MOV R207, UR69 ;  /* 0x0000004500cf7c02 */ /* 0x000fe20008000f00 */
[----:B------:R-:W4:Y:S01]  /*3ee0*/  @P0 LDG.E.U16 R4, desc[UR10][R108.64] ;  /* 0x0000000a6c040981 */ /* 0x000f22000c1e1500 */
[----:B------:R-:W-:-:S02]  /*3ef0*/  LEA.HI.X.SX32 R237, R31, R139, 0x1, P4 ;  /* 0x0000008b1fed7211 */ /* 0x000fc400020f0eff */
[----:B------:R-:W-:Y:S01]  /*3f00*/  LEA R61, R61, -R61, 0x5 ;  /* 0x8000003d3d3d7211 */ /* 0x000fe200078e28ff */
[----:B------:R-:W4:Y:S01]  /*3f10*/  @P0 LDG.E.U16 R16, desc[UR10][R248.64] ;  /* 0x0000000af8100981 */ /* 0x000f22000c1e1500 */
[-C--:B------:R-:W-:Y:S01]  /*3f20*/  IADD3 R228, P4, PT, R229, R138.reuse, RZ ;  /* 0x0000008ae5e47210 */ /* 0x080fe20007f9e0ff */
[----:B------:R-:W-:Y:S01]  /*3f30*/  IMAD R207, R207, 0x3e, RZ ;  /* 0x0000003ecfcf7824 */ /* 0x000fe200078e02ff */
[-C--:B------:R-:W-:Y:S01]  /*3f40*/  LEA.HI.X.SX32 R247, R21, R139.reuse, 0x1, P3 ;  /* 0x0000008b15f77211 */ /* 0x080fe200018f0eff */
[----:B------:R-:W4:Y:S01]  /*3f50*/  @P0 LDG.E.U16 R71, desc[UR10][R236.64] ;  /* 0x0000000aec470981 */ /* 0x000f22000c1e1500 */
[----:B------:R-:W-:Y:S02]  /*3f60*/  IADD3 R238, P3, PT, R59, R138, RZ ;  /* 0x0000008a3bee7210 */ /* 0x000fe40007f7e0ff */
[----:B------:R-:W-:Y:S01]  /*3f70*/  PRMT R65, RZ, 0x7610, R65 ;  /* 0x00007610ff417816 */ /* 0x000fe20000000041 */
[----:B------:R-:W4:Y:S01]  /*3f80*/  @P0 LDG.E.U16 R6, desc[UR10][R96.64] ;  /* 0x0000000a60060981 */ /* 0x000f22000c1e1500 */
[----:B------:R-:W-:-:S02]  /*3f90*/  LEA.HI.X.SX32 R241, R27, R139, 0x1, P2 ;  /* 0x0000008b1bf17211 */ /* 0x000fc400010f0eff */
[----:B------:R-:W-:Y:S01]  /*3fa0*/  PRMT R69, RZ, 0x7610, R69 ;  /* 0x00007610ff457816 */ /* 0x000fe20000000045 */
[----:B------:R-:W4:Y:S01]  /*3fb0*/  @P0 LDG.E.U16 R18, desc[UR10][R246.64] ;  /* 0x0000000af6120981 */ /* 0x000f22000c1e1500 */
[-C--:B------:R-:W-:Y:S02]  /*3fc0*/  IADD3 R232, P2, PT, R233, R138.reuse, RZ ;  /* 0x0000008ae9e87210 */ /* 0x080fe40007f5e0ff */
[----:B------:R-:W-:Y:S01]  /*3fd0*/  PRMT R73, RZ, 0x7610, R73 ;  /* 0x00007610ff497816 */ /* 0x000fe20000000049 */
[----:B------:R-:W4:Y:S01]  /*3fe0*/  @P0 LDG.E.U16 R8, desc[UR10][R94.64] ;  /* 0x0000000a5e080981 */ /* 0x000f22000c1e1500 */
[----:B------:R-:W-:Y:S02]  /*3ff0*/  LEA.HI.X.SX32 R235, R33, R139, 0x1, P5 ;  /* 0x0000008b21eb7211 */ /* 0x000fe400028f0eff */
[----:B------:R-:W-:Y:S01]  /*4000*/  PRMT R77, RZ, 0x7610, R77 ;  /* 0x00007610ff4d7816 */ /* 0x000fe2000000004d */
[----:B------:R-:W4:Y:S01]  /*4010*/  @P0 LDG.E.U16 R20, desc[UR10][R244.64] ;  /* 0x0000000af4140981 */ /* 0x000f22000c1e1500 */
[----:B------:R-:W-:-:S03]  /*4020*/  IADD3 R226, P5, PT, R227, R138, RZ ;  /* 0x0000008ae3e27210 */ /* 0x000fc60007fbe0ff */
[----:B------:R-:W4:Y:S01]  /*4030*/  @P0 LDG.E.U16 R10, desc[UR10][R92.64] ;  /* 0x0000000a5c0a0981 */ /* 0x000f22000c1e1500 */
[----:B------:R-:W-:-:S03]  /*4040*/  LEA.HI.X.SX32 R229, R39, R139, 0x1, P4 ;  /* 0x0000008b27e57211 */ /* 0x000fc600020f0eff */
[----:B------:R-:W4:Y:S01]  /*4050*/  @P0 LDG.E.U16 R12, desc[UR10][R90.64] ;  /* 0x0000000a5a0c0981 */ /* 0x000f22000c1e1500 */
[----:B------:R-:W-:Y:S01]  /*4060*/  IADD3 R220, P4, PT, R221, R138, RZ ;  /* 0x0000008adddc7210 */ /* 0x000fe20007f9e0ff */
[----:B------:R-:W-:-:S04]  /*4070*/  @!UP1 UIADD3 UR12, UPT, UPT, -UR6, 0x100000, URZ ;  /* 0x00100000060c9890 */ /* 0x000fc8000fffe1ff */
[----:B------:R-:W-:Y:S02]  /*4080*/  @!UP1 USHF.L.U32 UR13, UR12, 0xb, URZ ;  /* 0x0000000b0c0d9899 */ /* 0x000fe400080006ff */
[----:B------:R-:W-:Y:S01]  /*4090*/  @!UP1 USHF.L.U32 UR12, UR12, 0x1, URZ ;  /* 0x000000010c0c9899 */ /* 0x000fe200080006ff */
[----:B------:R-:W4:Y:S01]  /*40a0*/  @P0 LDG.E.U16 R26, desc[UR10][R234.64] ;  /* 0x0000000aea1a0981 */ /* 0x000f22000c1e1500 */
[-C--:B------:R-:W-:Y:S02]  /*40b0*/  LEA.HI.X.SX32 R239, R29, R139.reuse, 0x1, P3 ;  /* 0x0000008b1def7211 */ /* 0x080fe400018f0eff */
[----:B------:R-:W-:Y:S01]  /*40c0*/  LOP3.LUT R0, R87, 0x1f, RZ, 0xc0, !PT ;  /* 0x0000001f57007812 */ /* 0x000fe200078ec0ff */
[----:B------:R-:W4:Y:S01]  /*40d0*/  @P0 LDG.E.U16 R32, desc[UR10][R228.64] ;  /* 0x0000000ae4200981 */ /* 0x000f22000c1e1500 */
[-C--:B------:R-:W-:Y:S01]  /*40e0*/  IADD3 R230, P3, PT, R231, R138.reuse, RZ ;  /* 0x0000008ae7e67210 */ /* 0x080fe20007f7e0ff */
[----:B0-----:R-:W-:Y:S01]  /*40f0*/  UIMAD UR4, UR9, UR4, URZ ;  /* 0x00000004090472a4 */ /* 0x001fe2000f8e02ff */
[----:B------:R-:W-:Y:S01]  /*4100*/  LEA.HI.X.SX32 R233, R35, R139, 0x1, P2 ;  /* 0x0000008b23e97211 */ /* 0x000fe200010f0eff */
[----:B------:R-:W4:Y:S01]  /*4110*/  @P0 LDG.E.U16 R22, desc[UR10][R242.64] ;  /* 0x0000000af2160981 */ /* 0x000f22000c1e1500 */
[----:B------:R-:W-:-:S02]  /*4120*/  IADD3 R224, P2, PT, R225, R138, RZ ;  /* 0x0000008ae1e07210 */ /* 0x000fc40007f5e0ff */
[----:B------:R-:W-:Y:S01]  /*4130*/  LEA R136, R3, R40, 0x6 ;  /* 0x0000002803887211 */ /* 0x000fe200078e30ff */
[----:B------:R-:W4:Y:S01]  /*4140*/  @P0 LDG.E.U16 R28, desc[UR10][R232.64] ;  /* 0x0000000ae81c0981 */ /* 0x000f22000c1e1500 */
[-C--:B------:R-:W-:Y:S01]  /*4150*/  LEA.HI.X.SX32 R227, R41, R139.reuse, 0x1, P5 ;  /* 0x0000008b29e37211 */ /* 0x080fe200028f0eff */
[----:B------:R-:W-:Y:S01]  /*4160*/  VOTEU.ALL UP2, P6 ;  /* 0x0000000000ff7886 */ /* 0x000fe20003040000 */
[-C--:B------:R-:W-:Y:S01]  /*4170*/  IADD3 R218, P5, PT, R219, R138.reuse, RZ ;  /* 0x0000008adbda7210 */ /* 0x080fe20007fbe0ff */
[----:B------:R-:W4:Y:S01]  /*4180*/  @P0 LDG.E.U16 R24, desc[UR10][R240.64] ;  /* 0x0000000af0180981 */ /* 0x000f22000c1e1500 */
[-C--:B------:R-:W-:Y:S01]  /*4190*/  LEA.HI.X.SX32 R221, R47, R139.reuse, 0x1, P4 ;  /* 0x0000008b2fdd7211 */ /* 0x080fe200020f0eff */
[----:B------:R-:W0:Y:S01]  /*41a0*/  LDC R19, c[0x0][0x3d8] ;  /* 0x0000f600ff137b82 */ /* 0x000e220000000800 */
[----:B------:R-:W-:Y:S01]  /*41b0*/  LEA.HI.X.SX32 R231, R37, R139, 0x1, P3 ;  /* 0x0000008b25e77211 */ /* 0x000fe200018f0eff */
[----:B------:R-:W4:Y:S01]  /*41c0*/  @P0 LDG.E.U16 R34, desc[UR10][R226.64] ;  /* 0x0000000ae2220981 */ /* 0x000f22000c1e1500 */
[----:B------:R-:W-:-:S02]  /*41d0*/  IADD3 R222, P3, PT, R223, R138, RZ ;  /* 0x0000008adfde7210 */ /* 0x000fc40007f7e0ff */
[-C--:B------:R-:W-:Y:S01]  /*41e0*/  LEA.HI.X.SX32 R225, R43, R139.reuse, 0x1, P2 ;  /* 0x0000008b2be17211 */ /* 0x080fe200010f0eff */
[----:B------:R-:W4:Y:S01]  /*41f0*/  @P0 LDG.E.U16 R75, desc[UR10][R220.64] ;  /* 0x0000000adc4b0981 */ /* 0x000f22000c1e1500 */
[-C--:B------:R-:W-:Y:S01]  /*4200*/  IADD3 R216, P2, PT, R217, R138.reuse, RZ ;  /* 0x0000008ad9d87210 */ /* 0x080fe20007f5e0ff */
[----:B------:R-:W1:Y:S01]  /*4210*/  LDC R25, c[0x0][0x3d8] ;  /* 0x0000f600ff197b82 */ /* 0x000e620000000800 */
[-C--:B------:R-:W-:Y:S01]  /*4220*/  LEA.HI.X.SX32 R219, R49, R139.reuse, 0x1, P5 ;  /* 0x0000008b31db7211 */ /* 0x080fe200028f0eff */
[----:B------:R-:W4:Y:S01]  /*4230*/  @P0 LDG.E.U16 R30, desc[UR10][R230.64] ;  /* 0x0000000ae61e0981 */ /* 0x000f22000c1e1500 */
[-C--:B------:R-:W-:Y:S02]  /*4240*/  LEA.HI.X.SX32 R223, R45, R139.reuse, 0x1, P3 ;  /* 0x0000008b2ddf7211 */ /* 0x080fe400018f0eff */
[-C--:B------:R-:W-:Y:S01]  /*4250*/  IADD3 R214, P3, PT, R215, R138.reuse, RZ ;  /* 0x0000008ad7d67210 */ /* 0x080fe20007f7e0ff */
[----:B------:R-:W4:Y:S01]  /*4260*/  @P0 LDG.E.U16 R38, desc[UR10][R218.64] ;  /* 0x0000000ada260981 */ /* 0x000f22000c1e1500 */
[-C--:B------:R-:W-:Y:S01]  /*4270*/  LEA.HI.X.SX32 R217, R51, R139.reuse, 0x1, P2 ;  /* 0x0000008b33d97211 */ /* 0x080fe200010f0eff */
[----:B------:R-:W0:Y:S01]  /*4280*/  LDC R27, c[0x0][0x3d8] ;  /* 0x0000f600ff1b7b82 */ /* 0x000e220000000800 */
[----:B------:R-:W-:Y:S01]  /*4290*/  IADD3 R212, P4, PT, R213, R138, RZ ;  /* 0x0000008ad5d47210 */ /* 0x000fe20007f9e0ff */
[----:B------:R-:W4:Y:S01]  /*42a0*/  @P0 LDG.E.U16 R36, desc[UR10][R224.64] ;  /* 0x0000000ae0240981 */ /* 0x000f22000c1e1500 */
[----:B------:R-:W-:-:S02]  /*42b0*/  LEA.HI.X.SX32 R215, R53, R139, 0x1, P3 ;  /* 0x0000008b35d77211 */ /* 0x000fc400018f0eff */
[-C--:B------:R-:W-:Y:S01]  /*42c0*/  IADD3 R210, P5, PT, R211, R138.reuse, RZ ;  /* 0x0000008ad3d27210 */ /* 0x080fe20007fbe0ff */
[----:B------:R-:W4:Y:S01]  /*42d0*/  @P0 LDG.E.U16 R42, desc[UR10][R216.64] ;  /* 0x0000000ad82a0981 */ /* 0x000f22000c1e1500 */
[-C--:B------:R-:W-:Y:S02]  /*42e0*/  LEA.HI.X.SX32 R213, R55, R139.reuse, 0x1, P4 ;  /* 0x0000008b37d57211 */ /* 0x080fe400020f0eff */
[----:B------:R-:W-:Y:S01]  /*42f0*/  IADD3 R206, P1, PT, R207, R138, RZ ;  /* 0x0000008acfce7210 */ /* 0x000fe20007f3e0ff */
[----:B------:R-:W4:Y:S01]  /*4300*/  @P0 LDG.E.U16 R44, desc[UR10][R214.64] ;  /* 0x0000000ad62c0981 */ /* 0x000f22000c1e1500 */
[----:B------:R-:W-:-:S03]  /*4310*/  LEA.HI.X.SX32 R211, R57, R139, 0x1, P5 ;  /* 0x0000008b39d37211 */ /* 0x000fc600028f0eff */
[----:B------:R-:W4:Y:S01]  /*4320*/  @P0 LDG.E.U16 R65, desc[UR10][R88.64] ;  /* 0x0000000a58410981 */ /* 0x000f22000c1e1500 */
[----:B------:R-:W-:-:S03]  /*4330*/  IADD3 R208, P2, PT, R209, R138, RZ ;  /* 0x0000008ad1d07210 */ /* 0x000fc60007f5e0ff */
[----:B------:R-:W4:Y:S01]  /*4340*/  @P0 LDG.E.U16 R69, desc[UR10][R238.64] ;  /* 0x0000000aee450981 */ /* 0x000f22000c1e1500 */
[-C--:B------:R-:W-:Y:S01]  /*4350*/  LEA.HI.X.SX32 R209, R59, R139.reuse, 0x1, P2 ;  /* 0x0000008b3bd17211 */ /* 0x080fe200010f0eff */
[----:B------:R-:W-:Y:S01]  /*4360*/  IMAD R0, R0, UR68, RZ ;  /* 0x0000004400007c24 */ /* 0x000fe2000f8e02ff */
[----:B------:R-:W-:Y:S01]  /*4370*/  LEA.HI.X.SX32 R207, R61, R139, 0x1, P1 ;  /* 0x0000008b3dcf7211 */ /* 0x000fe200008f0eff */
[----:B------:R-:W4:Y:S01]  /*4380*/  @P0 LDG.E.U16 R46, desc[UR10][R212.64] ;  /* 0x0000000ad42e0981 */ /* 0x000f22000c1e1500 */
[----:B------:R-:W-:Y:S01]  /*4390*/  LOP3.LUT R9, R136, 0x10, RZ, 0x3c, !PT ;  /* 0x0000001088097812 */ /* 0x000fe200078e3cff */
[----:B------:R-:W-:Y:S01]  /*43a0*/  USHF.L.U32 UR7, UR4, 0x1, URZ ;  /* 0x0000000104077899 */ /* 0x000fe200080006ff */
[----:B------:R0:W0:Y:S01]  /*43b0*/  @!UP2 SYNCS.EXCH.64 URZ, [UR62+0xe008], UR12 ;  /* 0x00e0080c3effa5b2 */ /* 0x0000220008000100 */
[----:B------:R-:W4:Y:S04]  /*43c0*/  @P0 LDG.E.U16 R48, desc[UR10][R210.64] ;  /* 0x0000000ad2300981 */ /* 0x000f28000c1e1500 */
[----:B------:R-:W4:Y:S04]  /*43d0*/  @P0 LDG.E.U16 R50, desc[UR10][R208.64] ;  /* 0x0000000ad0320981 */ /* 0x000f28000c1e1500 */
[----:B------:R-:W4:Y:S04]  /*43e0*/  @P0 LDG.E.U16 R73, desc[UR10][R222.64] ;  /* 0x0000000ade490981 */ /* 0x000f28000c1e1500 */
[----:B------:R-:W4:Y:S01]  /*43f0*/  @P0 LDG.E.U16 R77, desc[UR10][R206.64] ;  /* 0x0000000ace4d0981 */ /* 0x000f22000c1e1500 */
[----:B------:R-:W-:-:S02]  /*4400*/  SHF.L.U32 R5, R0, 0x1, RZ ;  /* 0x0000000100057819 */ /* 0x000fc400000006ff */
[C---:B------:R-:W-:Y:S01]  /*4410*/  LOP3.LUT R7, R136.reuse, 0x20, RZ, 0x3c, !PT ;  /* 0x0000002088077812 */ /* 0x040fe200078e3cff */
[----:B------:R-:W-:Y:S01]  /*4420*/  STL.64 [R1+0x38], R104 ;  /* 0x0000386801007387 */ /* 0x000fe20000100a00 */
[----:B------:R-:W-:Y:S01]  /*4430*/  IADD3 R142, P1, P2, R5, UR7, R142 ;  /* 0x00000007058e7c10 */ /* 0x000fe2000fa3e08e */
[----:B------:R-:W2:Y:S01]  /*4440*/  LDC R49, c[0x0][0x3d8] ;  /* 0x0000f600ff317b82 */ /* 0x000ea20000000800 */
[----:B------:R-:W-:Y:S01]  /*4450*/  LOP3.LUT R5, R136, 0x30, RZ, 0x3c, !PT ;  /* 0x0000003088057812 */ /* 0x000fe200078e3cff */
[----:B------:R-:W-:Y:S01]  /*4460*/  UIMAD.WIDE UR4, UR4, 0x2, URZ ;  /* 0x00000002040478a5 */ /* 0x000fe2000f8e02ff */
[----:B------:R-:W-:Y:S01]  /*4470*/  IMAD.HI R0, R0, 0x2, RZ ;  /* 0x0000000200007827 */ /* 0x000fe200078e02ff */
[----:B------:R-:W-:Y:S09]  /*4480*/  STL.64 [R1+0x30], R108 ;  /* 0x0000306c01007387 */ /* 0x000ff20000100a00 */
[----:B------:R-:W0:Y:S01]  /*4490*/  LDCU UR4, c[0x0][0x3d8] ;  /* 0x00007b00ff0477ac */ /* 0x000e220008000800 */
[----:B------:R-:W-:Y:S01]  /*44a0*/  IADD3.X R0, PT, PT, R0, UR5, R143, P1, P2 ;  /* 0x0000000500007c10 */ /* 0x000fe20008fe448f */
[----:B------:R-:W-:Y:S01]  /*44b0*/  STL.64 [R1+0x28], R96 ;  /* 0x0000286001007387 */ /* 0x000fe20000100a00 */
[----:B------:R-:W-:-:S03]  /*44c0*/  UIADD3 UR5, UPT, UPT, UR14, 0x3c, URZ ;  /* 0x0000003c0e057890 */ /* 0x000fc6000fffe0ff */
[----:B------:R-:W-:Y:S03]  /*44d0*/  STL.64 [R1+0x20], R94 ;  /* 0x0000205e01007387 */ /* 0x000fe60000100a00 */
[----:B-1----:R-:W-:Y:S01]  /*44e0*/  IMAD R25, R25, UR5, RZ ;  /* 0x0000000519197c24 */ /* 0x002fe2000f8e02ff */
[----:B------:R-:W-:Y:S04]  /*44f0*/  STL.64 [R1+0x18], R92 ;  /* 0x0000185c01007387 */ /* 0x000fe80000100a00 */
[C---:B------:R-:W-:Y:S01]  /*4500*/  LEA R174, P4, R25.reuse, R142, 0x1 ;  /* 0x0000008e19ae7211 */ /* 0x040fe200078808ff */
[----:B------:R-:W-:Y:S03]  /*4510*/  STL.64 [R1+0x10], R90 ;  /* 0x0000105a01007387 */ /* 0x000fe60000100a00 */
[----:B------:R-:W-:Y:S01]  /*4520*/  LEA.HI.X.SX32 R175, R25, R0, 0x1, P4 ;  /* 0x0000000019af7211 */ /* 0x000fe200020f0eff */
[----:B------:R-:W-:Y:S04]  /*4530*/  STL.64 [R1+0x8], R88 ;  /* 0x0000085801007387 */ /* 0x000fe80000100a00 */
[----:B------:R-:W-:Y:S01]  /*4540*/  STL.64 [R1], R110 ;  /* 0x0000006e01007387 */ /* 0x000fe20000100a00 */
[----:B------:R-:W-:-:S02]  /*4550*/  UIADD3 UR8, UPT, UPT, UR14, 0x5c, URZ ;  /* 0x0000005c0e087890 */ /* 0x000fc4000fffe0ff */
[----:B------:R-:W-:Y:S02]  /*4560*/  ISETP.EQ.U32.AND P1, PT, RZ, UR14, P0 ;  /* 0x0000000eff007c0c */ /* 0x000fe40008722070 */
[C---:B------:R-:W-:Y:S01]  /*4570*/  LOP3.LUT R252, R136.reuse, 0x70, RZ, 0x3c, !PT ;  /* 0x0000007088fc7812 */ /* 0x040fe200078e3cff */
[----:B0-----:R-:W-:Y:S01]  /*4580*/  UIADD3 UR12, UPT, UPT, UR14, 0x7c, URZ ;  /* 0x0000007c0e0c7890 */ /* 0x001fe2000fffe0ff */
[----:B------:R-:W-:Y:S01]  /*4590*/  IMAD R27, R27, UR8, RZ ;  /* 0x000000081b1b7c24 */ /* 0x000fe2000f8e02ff */
[----:B------:R-:W-:Y:S01]  /*45a0*/  VOTEU.ALL UP2, P6 ;  /* 0x0000000000ff7886 */ /* 0x000fe20003040000 */
[----:B--2---:R-:W-:Y:S04]  /*45b0*/  STS.U16 [R136+UR62+0x8000], R63 ;  /* 0x0080003f88007988 */ /* 0x004fe8000800043e */
[----:B---3--:R-:W-:Y:S04]  /*45c0*/  STS.U16 [R136+UR62+0x8400], R67 ;  /* 0x0084004388007988 */ /* 0x008fe8000800043e */
[----:B----4-:R-:W-:Y:S04]  /*45d0*/  STS.U16 [R136+UR62+0x8800], R71 ;  /* 0x0088004788007988 */ /* 0x010fe8000800043e */
[----:B------:R-:W-:Y:S04]  /*45e0*/  STS.U16 [R136+UR62+0x8c00], R75 ;  /* 0x008c004b88007988 */ /* 0x000fe8000800043e */
[----:B------:R0:W-:Y:S04]  /*45f0*/  STS.U16 [R9+UR62+0x8080], R2 ;  /* 0x0080800209007988 */ /* 0x0001e8000800043e */
[----:B------:R1:W-:Y:S04]  /*4600*/  STS.U16 [R9+UR62+0x8480], R14 ;  /* 0x0084800e09007988 */ /* 0x0003e8000800043e */
[----:B------:R2:W-:Y:S04]  /*4610*/  STS.U16 [R9+UR62+0x8880], R26 ;  /* 0x0088801a09007988 */ /* 0x0005e8000800043e */
[----:B------:R-:W-:Y:S01]  /*4620*/  STS.U16 [R9+UR62+0x8c80], R38 ;  /* 0x008c802609007988 */ /* 0x000fe2000800043e */
[C---:B0-----:R-:W-:Y:S01]  /*4630*/  LOP3.LUT R2, R136.reuse, 0x40, RZ, 0x3c, !PT ;  /* 0x0000004088027812 */ /* 0x041fe200078e3cff */
[----:B-1----:R-:W0:Y:S02]  /*4640*/  LDC R14, c[0x0][0x3d8] ;  /* 0x0000f600ff0e7b82 */ /* 0x002e240000000800 */
[----:B------:R1:W-:Y:S04]  /*4650*/  STS.U16 [R7+UR62+0x8100], R4 ;  /* 0x0081000407007988 */ /* 0x0003e8000800043e */
[----:B------:R3:W-:Y:S02]  /*4660*/  STS.U16 [R7+UR62+0x8500], R16 ;  /* 0x0085001007007988 */ /* 0x0007e4000800043e */
[----:B--2---:R-:W2:Y:S02]  /*4670*/  LDC R26, c[0x0][0x3d8] ;  /* 0x0000f600ff1a7b82 */ /* 0x004ea40000000800 */
[----:B------:R4:W-:Y:S04]  /*4680*/  STS.U16 [R7+UR62+0x8900], R28 ;  /* 0x0089001c07007988 */ /* 0x0009e8000800043e */
[----:B------:R-:W-:Y:S01]  /*4690*/  STS.U16 [R7+UR62+0x8d00], R42 ;  /* 0x008d002a07007988 */ /* 0x000fe2000800043e */
[C---:B-1----:R-:W-:Y:S01]  /*46a0*/  LOP3.LUT R4, R136.reuse, 0x50, RZ, 0x3c, !PT ;  /* 0x0000005088047812 */ /* 0x042fe200078e3cff */
[----:B---3--:R-:W1:Y:S02]  /*46b0*/  LDC R16, c[0x0][0x3d8] ;  /* 0x0000f600ff107b82 */ /* 0x008e640000000800 */
[----:B------:R3:W-:Y:S04]  /*46c0*/  STS.U16 [R5+UR62+0x8180], R6 ;  /* 0x0081800605007988 */ /* 0x0007e8000800043e */
[----:B------:R3:W-:Y:S02]  /*46d0*/  STS.U16 [R5+UR62+0x8580], R18 ;  /* 0x0085801205007988 */ /* 0x0007e4000800043e */
[----:B----4-:R-:W4:Y:S02]  /*46e0*/  LDC R28, c[0x0][0x3d8] ;  /* 0x0000f600ff1c7b82 */ /* 0x010f240000000800 */
[----:B------:R-:W-:Y:S04]  /*46f0*/  STS.U16 [R5+UR62+0x8980], R30 ;  /* 0x0089801e05007988 */ /* 0x000fe8000800043e */
[----:B------:R-:W-:Y:S02]  /*4700*/  STS.U16 [R5+UR62+0x8d80], R44 ;  /* 0x008d802c05007988 */ /* 0x000fe4000800043e */
[----:B---3--:R-:W3:Y:S02]  /*4710*/  LDC R6, c[0x0][0x3d8] ;  /* 0x0000f600ff067b82 */ /* 0x008ee40000000800 */
[----:B------:R0:W-:Y:S04]  /*4720*/  STS.U16 [R2+UR62+0x8200], R8 ;  /* 0x0082000802007988 */ /* 0x0001e8000800043e */
[----:B------:R0:W-:Y:S02]  /*4730*/  STS.U16 [R2+UR62+0x8600], R20 ;  /* 0x0086001402007988 */ /* 0x0001e4000800043e */
[----:B------:R-:W1:Y:S02]  /*4740*/  LDC R18, c[0x0][0x3d8] ;  /* 0x0000f600ff127b82 */ /* 0x000e640000000800 */
[----:B------:R-:W-:Y:S04]  /*4750*/  STS.U16 [R2+UR62+0x8a00], R32 ;  /* 0x008a002002007988 */ /* 0x000fe8000800043e */
[----:B------:R2:W-:Y:S02]  /*4760*/  STS.U16 [R2+UR62+0x8e00], R46 ;  /* 0x008e002e02007988 */ /* 0x0005e4000800043e */
[----:B0-----:R-:W0:Y:S02]  /*4770*/  LDC R8, c[0x0][0x3d8] ;  /* 0x0000f600ff087b82 */ /* 0x001e240000000800 */
[----:B------:R2:W-:Y:S04]  /*4780*/  STS.U16 [R4+UR62+0x8280], R10 ;  /* 0x0082800a04007988 */ /* 0x0005e8000800043e */
[----:B------:R-:W-:Y:S02]  /*4790*/  STS.U16 [R4+UR62+0x8680], R22 ;  /* 0x0086801604007988 */ /* 0x000fe4000800043e */
[----:B------:R-:W0:Y:S02]  /*47a0*/  LDC R20, c[0x0][0x3d8] ;  /* 0x0000f600ff147b82 */ /* 0x000e240000000800 */
[----:B------:R-:W-:Y:S01]  /*47b0*/  STS.U16 [R4+UR62+0x8a80], R34 ;  /* 0x008a802204007988 */ /* 0x000fe2000800043e */
[----:B--2---:R-:W-:-:S03]  /*47c0*/  LOP3.LUT R2, R136, 0x60, RZ, 0x3c, !PT ;  /* 0x0000006088027812 */ /* 0x004fc600078e3cff */
[----:B------:R2:W-:Y:S02]  /*47d0*/  STS.U16 [R4+UR62+0x8e80], R48 ;  /* 0x008e803004007988 */ /* 0x0005e4000800043e */
[----:B------:R-:W0:Y:S02]  /*47e0*/  LDC R10, c[0x0][0x3d8] ;  /* 0x0000f600ff0a7b82 */ /* 0x000e240000000800 */
[----:B------:R3:W-:Y:S06]  /*47f0*/  STS.U16 [R2+UR62+0x8300], R12 ;  /* 0x0083000c02007988 */ /* 0x0007ec000800043e */
[----:B--2---:R-:W2:Y:S01]  /*4800*/  LDC R4, c[0x0][0x3d8] ;  /* 0x0000f600ff047b82 */ /* 0x004ea20000000800 */
[----:B------:R-:W-:Y:S04]  /*4810*/  STS.U16 [R2+UR62+0x8700], R24 ;  /* 0x0087001802007988 */ /* 0x000fe8000800043e */
[----:B------:R-:W-:Y:S03]  /*4820*/  STS.U16 [R2+UR62+0x8b00], R36 ;  /* 0x008b002402007988 */ /* 0x000fe6000800043e */
[----:B---3--:R-:W3:Y:S01]  /*4830*/  LDC R12, c[0x0][0x3d8] ;  /* 0x0000f600ff0c7b82 */ /* 0x008ee20000000800 */
[----:B------:R1:W-:Y:S07]  /*4840*/  STS.U16 [R2+UR62+0x8f00], R50 ;  /* 0x008f003202007988 */ /* 0x0003ee000800043e */
[----:B------:R-:W3:Y:S01]  /*4850*/  LDC R22, c[0x0][0x3d8] ;  /* 0x0000f600ff167b82 */ /* 0x000ee20000000800 */
[----:B-1----:R-:W-:-:S04]  /*4860*/  SHF.R.U32.HI R2, RZ, 0x5, R87 ;  /* 0x00000005ff027819 */ /* 0x002fc80000011657 */
[----:B------:R-:W-:-:S03]  /*4870*/  SGXT.U32 R2, R2, 0x2 ;  /* 0x000000020202781a */ /* 0x000fc60000000000 */
[----:B------:R-:W1:Y:S02]  /*4880*/  LDC R24, c[0x0][0x3d8] ;  /* 0x0000f600ff187b82 */ /* 0x000e640000000800 */
[----:B------:R-:W-:-:S06]  /*4890*/  IMAD R5, R2, UR4, RZ ;  /* 0x0000000402057c24 */ /* 0x000fcc000f8e02ff */
[----:B------:R-:W1:Y:S01]  /*48a0*/  LDC R30, c[0x0][0x3d8] ;  /* 0x0000f600ff1e7b82 */ /* 0x000e620000000800 */
[----:B--2---:R-:W-:-:S04]  /*48b0*/  LEA R7, R4, R5, 0x2 ;  /* 0x0000000504077211 */ /* 0x004fc800078e10ff */
[----:B------:R-:W-:Y:S01]  /*48c0*/  LEA R9, R6, R7, 0x2 ;  /* 0x0000000706097211 */ /* 0x000fe200078e10ff */
[----:B------:R-:W-:Y:S01]  /*48d0*/  UIADD3 UR4, UPT, UPT, UR14, 0x1c, URZ ;  /* 0x0000001c0e047890 */ /* 0x000fe2000fffe0ff */
[----:B------:R-:W-:Y:S01]  /*48e0*/  LEA R204, P5, R5, R142, 0x1 ;  /* 0x0000008e05cc7211 */ /* 0x000fe200078a08ff */
[----:B------:R-:W2:Y:S01]  /*48f0*/  LDC R32, c[0x0][0x3d8] ;  /* 0x0000f600ff207b82 */ /* 0x000ea20000000800 */
[----:B0-----:R-:W-:-:S04]  /*4900*/  LEA R11, R8, R9, 0x2 ;  /* 0x00000009080b7211 */ /* 0x001fc800078e10ff */
[----:B------:R-:W-:Y:S02]  /*4910*/  LEA R13, R10, R11, 0x2 ;  /* 0x0000000b0a0d7211 */ /* 0x000fe400078e10ff */
[----:B------:R-:W-:Y:S01]  /*4920*/  LEA R202, P2, R7, R142, 0x1 ;  /* 0x0000008e07ca7211 */ /* 0x000fe200078408ff */
[----:B------:R-:W0:Y:S01]  /*4930*/  LDC R34, c[0x0][0x3d8] ;  /* 0x0000f600ff227b82 */ /* 0x000e220000000800 */
[----:B---3--:R-:W-:-:S04]  /*4940*/  LEA R15, R12, R13, 0x2 ;  /* 0x0000000d0c0f7211 */ /* 0x008fc800078e10ff */
[----:B------:R-:W-:-:S03]  /*4950*/  LEA R17, R14, R15, 0x2 ;  /* 0x0000000f0e117211 */ /* 0x000fc600078e10ff */
[----:B------:R-:W3:Y:S01]  /*4960*/  LDC R36, c[0x0][0x3d8] ;  /* 0x0000f600ff247b82 */ /* 0x000ee20000000800 */
[----:B------:R-:W-:Y:S01]  /*4970*/  LEA R21, R16, R17, 0x3 ;  /* 0x0000001110157211 */ /* 0x000fe200078e18ff */
[----:B------:R-:W-:-:S03]  /*4980*/  IMAD R19, R19, UR4, RZ ;  /* 0x0000000413137c24 */ /* 0x000fc6000f8e02ff */
[----:B------:R-:W-:Y:S02]  /*4990*/  LEA R23, R18, R21, 0x2 ;  /* 0x0000001512177211 */ /* 0x000fe400078e10ff */
[----:B------:R-:W-:Y:S01]  /*49a0*/  LEA.HI.X.SX32 R205, R5, R0, 0x1, P5 ;  /* 0x0000000005cd7211 */ /* 0x000fe200028f0eff */
[----:B------:R-:W3:Y:S01]  /*49b0*/  LDC R2, c[0x0][0x3d8] ;  /* 0x0000f600ff027b82 */ /* 0x000ee20000000800 */
[----:B------:R-:W-:Y:S02]  /*49c0*/  LEA R5, R20, R23, 0x2 ;  /* 0x0000001714057211 */ /* 0x000fe400078e10ff */
[----:B------:R-:W-:Y:S02]  /*49d0*/  LEA R190, P3, R19, R142, 0x1 ;  /* 0x0000008e13be7211 */ /* 0x000fe400078608ff */
[----:B------:R-:W-:Y:S02]  /*49e0*/  LEA.HI.X.SX32 R203, R7, R0, 0x1, P2 ;  /* 0x0000000007cb7211 */ /* 0x000fe400010f0eff */
[----:B------:R-:W-:Y:S01]  /*49f0*/  LEA R7, R22, R5, 0x2 ;  /* 0x0000000516077211 */ /* 0x000fe200078e10ff */
[----:B------:R-:W3:Y:S01]  /*4a00*/  LDC R38, c[0x0][0x3d8] ;  /* 0x0000f600ff267b82 */ /* 0x000ee20000000800 */
[----:B------:R-:W-:-:S02]  /*4a10*/  LEA R200, P2, R9, R142, 0x1 ;  /* 0x0000008e09c87211 */ /* 0x000fc400078408ff */
[-C--:B------:R-:W-:Y:S02]  /*4a20*/  LEA.HI.X.SX32 R191, R19, R0.reuse, 0x1, P3 ;  /* 0x0000000013bf7211 */ /* 0x080fe400018f0eff */
[----:B-1----:R-:W-:Y:S02]  /*4a30*/  LEA R19, R24, R7, 0x2 ;  /* 0x0000000718137211 */ /* 0x002fe400078e10ff */
[----:B------:R-:W-:Y:S01]  /*4a40*/  LEA.HI.X.SX32 R201, R9, R0, 0x1, P2 ;  /* 0x0000000009c97211 */ /* 0x000fe200010f0eff */
[----:B------:R-:W1:Y:S01]  /*4a50*/  LDC R4, c[0x0][0x3d8] ;  /* 0x0000f600ff047b82 */ /* 0x000e620000000800 */
[-C--:B------:R-:W-:Y:S02]  /*4a60*/  LEA R198, P2, R11, R142.reuse, 0x1 ;  /* 0x0000008e0bc67211 */ /* 0x080fe400078408ff */
[----:B------:R-:W-:Y:S02]  /*4a70*/  LEA R9, R26, R19, 0x2 ;  /* 0x000000131a097211 */ /* 0x000fe400078e10ff */
[----:B------:R-:W-:-:S02]  /*4a80*/  LEA R196, P3, R13, R142, 0x1 ;  /* 0x0000008e0dc47211 */ /* 0x000fc400078608ff */
[-C--:B------:R-:W-:Y:S01]  /*4a90*/  LEA.HI.X.SX32 R199, R11, R0.reuse, 0x1, P2 ;  /* 0x000000000bc77211 */ /* 0x080fe200010f0eff */
[----:B------:R-:W1:Y:S01]  /*4aa0*/  LDC R42, c[0x0][0x3d8] ;  /* 0x0000f600ff2a7b82 */ /* 0x000e620000000800 */
[----:B----4-:R-:W-:Y:S02]  /*4ab0*/  LEA R11, R28, R9, 0x2 ;  /* 0x000000091c0b7211 */ /* 0x010fe400078e10ff */
[----:B------:R-:W-:Y:S02]  /*4ac0*/  LEA.HI.X.SX32 R197, R13, R0, 0x1, P3 ;  /* 0x000000000dc57211 */ /* 0x000fe400018f0eff */
[-C--:B------:R-:W-:Y:S02]  /*4ad0*/  LEA R194, P2, R15, R142.reuse, 0x1 ;  /* 0x0000008e0fc27211 */ /* 0x080fe400078408ff */
[----:B------:R-:W-:Y:S01]  /*4ae0*/  LEA R13, R30, R11, 0x3 ;  /* 0x0000000b1e0d7211 */ /* 0x000fe200078e18ff */
[----:B------:R-:W4:Y:S01]  /*4af0*/  LDC R44, c[0x0][0x3d8] ;  /* 0x0000f600ff2c7b82 */ /* 0x000f220000000800 */
[----:B------:R-:W-:-:S02]  /*4b00*/  LEA R192, P3, R17, R142, 0x1 ;  /* 0x0000008e11c07211 */ /* 0x000fc400078608ff */
[----:B------:R-:W-:Y:S02]  /*4b10*/  LEA.HI.X.SX32 R195, R15, R0, 0x1, P2 ;  /* 0x000000000fc37211 */ /* 0x000fe400010f0eff */
[----:B--2---:R-:W-:Y:S02]  /*4b20*/  LEA R15, R32, R13, 0x2 ;  /* 0x0000000d200f7211 */ /* 0x004fe400078e10ff */
[----:B------:R-:W-:Y:S01]  /*4b30*/  LEA R188, P4, R21, R142, 0x1 ;  /* 0x0000008e15bc7211 */ /* 0x000fe200078808ff */
[----:B------:R-:W2:Y:S01]  /*4b40*/  LDC R6, c[0x0][0x3d8] ;  /* 0x0000f600ff067b82 */ /* 0x000ea20000000800 */
[----:B------:R-:W-:Y:S02]  /*4b50*/  LEA.HI.X.SX32 R193, R17, R0, 0x1, P3 ;  /* 0x0000000011c17211 */ /* 0x000fe400018f0eff */
[----:B------:R-:W-:Y:S02]  /*4b60*/  LEA R184, P3, R5, R142, 0x1 ;  /* 0x0000008e05b87211 */ /* 0x000fe400078608ff */
[----:B0-----:R-:W-:-:S02]  /*4b70*/  LEA R17, R34, R15, 0x2 ;  /* 0x0000000f22117211 */ /* 0x001fc400078e10ff */
[----:B------:R-:W-:Y:S01]  /*4b80*/  LEA.HI.X.SX32 R189, R21, R0, 0x1, P4 ;  /* 0x0000000015bd7211 */ /* 0x000fe200020f0eff */
[----:B------:R-:W0:Y:S01]  /*4b90*/  LDC R46, c[0x0][0x3d8] ;  /* 0x0000f600ff2e7b82 */ /* 0x000e220000000800 */
[----:B------:R-:W-:Y:S02]  /*4ba0*/  LEA R182, P4, R7, R142, 0x1 ;  /* 0x0000008e07b67211 */ /* 0x000fe400078808ff */
[-C--:B------:R-:W-:Y:S02]  /*4bb0*/  LEA.HI.X.SX32 R185, R5, R0.reuse, 0x1, P3 ;  /* 0x0000000005b97211 */ /* 0x080fe400018f0eff */
[----:B---3--:R-:W-:Y:S02]  /*4bc0*/  LEA R5, R36, R17, 0x2 ;  /* 0x0000001124057211 */ /* 0x008fe400078e10ff */
[----:B------:R-:W-:Y:S01]  /*4bd0*/  LEA.HI.X.SX32 R183, R7, R0, 0x1, P4 ;  /* 0x0000000007b77211 */ /* 0x000fe200020f0eff */
[----:B------:R-:W3:Y:S01]  /*4be0*/  LDC R48, c[0x0][0x3d8] ;  /* 0x0000f600ff307b82 */ /* 0x000ee20000000800 */
[----:B------:R-:W-:Y:S01]  /*4bf0*/  LEA R7, R2, R5, 0x2 ;  /* 0x0000000502077211 */ /* 0x000fe200078e10ff */
[----:B------:R-:W-:-:S04]  /*4c00*/  @!UP1 UIADD3 UR4, UPT, UPT, -UR6, 0x100000, URZ ;  /* 0x0010000006049890 */ /* 0x000fc8000fffe1ff */
[----:B------:R-:W-:Y:S02]  /*4c10*/  @!UP1 USHF.L.U32 UR5, UR4, 0xb, URZ ;  /* 0x0000000b04059899 */ /* 0x000fe400080006ff */
[----:B------:R-:W-:Y:S01]  /*4c20*/  @!UP1 USHF.L.U32 UR4, UR4, 0x1, URZ ;  /* 0x0000000104049899 */ /* 0x000fe200080006ff */
[----:B------:R-:W0:Y:S01]  /*4c30*/  LDC R50, c[0x0][0x3d8] ;  /* 0x0000f600ff327b82 */ /* 0x000e220000000800 */
[----:B------:R-:W-:Y:S02]  /*4c40*/  LEA R37, R38, R7, 0x2 ;  /* 0x0000000726257211 */ /* 0x000fe400078e10ff */
[-C--:B------:R-:W-:Y:S02]  /*4c50*/  LEA R186, P2, R23, R142.reuse, 0x1 ;  /* 0x0000008e17ba7211 */ /* 0x080fe400078408ff */
[-C--:B------:R-:W-:Y:S02]  /*4c60*/  LEA R178, P3, R9, R142.reuse, 0x1 ;  /* 0x0000008e09b27211 */ /* 0x080fe400078608ff */
[----:B------:R-:W-:-:S02]  /*4c70*/  LEA R176, P4, R11, R142, 0x1 ;  /* 0x0000008e0bb07211 */ /* 0x000fc400078808ff */
[----:B-1----:R-:W-:Y:S02]  /*4c80*/  LEA R39, R4, R37, 0x2 ;  /* 0x0000002504277211 */ /* 0x002fe400078e10ff */
[----:B------:R-:W-:Y:S02]  /*4c90*/  LEA.HI.X.SX32 R187, R23, R0, 0x1, P2 ;  /* 0x0000000017bb7211 */ /* 0x000fe400010f0eff */
[----:B------:R-:W-:Y:S02]  /*4ca0*/  LEA R180, P2, R19, R142, 0x1 ;  /* 0x0000008e13b47211 */ /* 0x000fe400078408ff */
[-C--:B------:R-:W-:Y:S02]  /*4cb0*/  LEA.HI.X.SX32 R179, R9, R0.reuse, 0x1, P3 ;  /* 0x0000000009b37211 */ /* 0x080fe400018f0eff */
[----:B------:R-:W-:Y:S02]  /*4cc0*/  LEA.HI.X.SX32 R177, R11, R0, 0x1, P4 ;  /* 0x000000000bb17211 */ /* 0x000fe400020f0eff */
[----:B------:R-:W-:-:S02]  /*4cd0*/  LEA R170, P3, R15, R142, 0x1 ;  /* 0x0000008e0faa7211 */ /* 0x000fc400078608ff */
[----:B------:R-:W-:Y:S02]  /*4ce0*/  LEA R168, P4, R17, R142, 0x1 ;  /* 0x0000008e11a87211 */ /* 0x000fe400078808ff */
[----:B------:R-:W-:Y:S01]  /*4cf0*/  LEA R41, R42, R39, 0x3 ;  /* 0x000000272a297211 */ /* 0x000fe200078e18ff */
[----:B------:R1:W-:Y:S01]  /*4d00*/  STS.U16 [R252+UR62+0x8380], R65 ;  /* 0x00838041fc007988 */ /* 0x0003e2000800043e */
[----:B------:R-:W-:Y:S02]  /*4d10*/  LEA.HI.X.SX32 R181, R19, R0, 0x1, P2 ;  /* 0x0000000013b57211 */ /* 0x000fe400010f0eff */
[----:B------:R-:W-:Y:S01]  /*4d20*/  LEA R172, P2, R13, R142, 0x1 ;  /* 0x0000008e0dac7211 */ /* 0x000fe200078408ff */
[----:B------:R1:W-:Y:S01]  /*4d30*/  STS.U16 [R252+UR62+0x8780], R69 ;  /* 0x00878045fc007988 */ /* 0x0003e2000800043e */
[-C--:B------:R-:W-:Y:S02]  /*4d40*/  LEA.HI.X.SX32 R171, R15, R0.reuse, 0x1, P3 ;  /* 0x000000000fab7211 */ /* 0x080fe400018f0eff */
[----:B------:R-:W-:Y:S01]  /*4d50*/  LEA.HI.X.SX32 R169, R17, R0, 0x1, P4 ;  /* 0x0000000011a97211 */ /* 0x000fe200020f0eff */
[----:B------:R1:W-:Y:S01]  /*4d60*/  STS.U16 [R252+UR62+0x8b80], R73 ;  /* 0x008b8049fc007988 */ /* 0x0003e2000800043e */
[----:B------:R-:W-:-:S03]  /*4d70*/  LEA R158, P5, R27, R142, 0x1 ;  /* 0x0000008e1b9e7211 */ /* 0x000fc600078a08ff */
[----:B------:R1:W-:Y:S01]  /*4d80*/  STS.U16 [R252+UR62+0x8f80], R77 ;  /* 0x008f804dfc007988 */ /* 0x0003e2000800043e */
[-C--:B------:R-:W-:Y:S01]  /*4d90*/  LEA R166, P3, R5, R142.reuse, 0x1 ;  /* 0x0000008e05a67211 */ /* 0x080fe200078608ff */
[----:B------:R-:W-:Y:S01]  /*4da0*/  UIADD3 UR7, UPT, UPT, UR62, 0xa000, URZ ;  /* 0x0000a0003e077890 */ /* 0x000fe2000fffe0ff */
[----:B------:R-:W-:Y:S01]  /*4db0*/  LEA R164, P4, R7, R142, 0x1 ;  /* 0x0000008e07a47211 */ /* 0x000fe200078808ff */
[----:B------:R2:W-:Y:S06]  /*4dc0*/  MEMBAR.ALL.CTA ;  /* 0x0000000000007992 */ /* 0x0005ec0000008000 */
[----:B--2---:R-:W-:Y:S01]  /*4dd0*/  FENCE.VIEW.ASYNC.S ;  /* 0x00000000000073c6 */ /* 0x004fe20000000000 */
[----:B----4-:R-:W-:-:S03]  /*4de0*/  LEA R43, R44, R41, 0x2 ;  /* 0x000000292c2b7211 */ /* 0x010fc600078e10ff */
[----:B------:R-:W2:Y:S02]  /*4df0*/  FENCE.VIEW.ASYNC.S ;  /* 0x00000000000073c6 */ /* 0x000ea40000000000 */
[----:B--2---:R1:W2:Y:S01]  /*4e00*/  @!UP2 SYNCS.EXCH.64 URZ, [UR62+0xa000], UR4 ;  /* 0x00a000043effa5b2 */ /* 0x0042a20008000100 */
[----:B------:R-:W-:Y:S01]  /*4e10*/  IMAD R49, R49, UR12, RZ ;  /* 0x0000000c31317c24 */ /* 0x000fe2000f8e02ff */
[----:B------:R-:W-:Y:S01]  /*4e20*/  UIADD3 UR66, UPT, UPT, UR63, 0x80, URZ ;  /* 0x000000803f427890 */ /* 0x000fe2000fffe0ff */
[-C--:B------:R-:W-:Y:S02]  /*4e30*/  LEA.HI.X.SX32 R173, R13, R0.reuse, 0x1, P2 ;  /* 0x000000000dad7211 */ /* 0x080fe400010f0eff */
[----:B------:R-:W-:Y:S01]  /*4e40*/  LEA.HI.X.SX32 R159, R27, R0, 0x1, P5 ;  /* 0x000000001b9f7211 */ /* 0x000fe200028f0eff */
[----:B--2---:R-:W-:Y:S01]  /*4e50*/  BAR.SYNC.DEFER_BLOCKING 0x0 ;  /* 0x0000000000007b1d */ /* 0x004fe20000010000 */
[----:B------:R-:W-:Y:S02]  /*4e60*/  LEA R162, P2, R37, R142, 0x1 ;  /* 0x0000008e25a27211 */ /* 0x000fe400078408ff */
[----:B------:R-:W-:-:S02]  /*4e70*/  LEA.HI.X.SX32 R167, R5, R0, 0x1, P3 ;  /* 0x0000000005a77211 */ /* 0x000fc400018f0eff */
[----:B------:R-:W-:Y:S02]  /*4e80*/  LEA.HI.X.SX32 R165, R7, R0, 0x1, P4 ;  /* 0x0000000007a57211 */ /* 0x000fe400020f0eff */
[----:B------:R-:W-:Y:S01]  /*4e90*/  LEA R45, R6, R43, 0x2 ;  /* 0x0000002b062d7211 */ /* 0x000fe200078e10ff */
[----:B01-3--:R-:W-:Y:S06]  /*4ea0*/  @!P1 BRA `(.L_x_6) ;  /* 0x0000000000dc9947 */ /* 0x00bfec0003800000 */
[----:B------:R-:W-:Y:S02]  /*4eb0*/  USHF.R.U32.HI UR8, URZ, 0x4, UR62 ;  /* 0x00000004ff087899 */ /* 0x000fe4000801163e */
[----:B------:R-:W-:Y:S02]  /*4ec0*/  UIADD3 UR5, UPT, UPT, UR62, 0x8000, URZ ;  /* 0x000080003e057890 */ /* 0x000fe4000fffe0ff */
[----:B------:R-:W-:Y:S02]  /*4ed0*/  USGXT.U32 UR8, UR8, 0xe ;  /* 0x0000000e0808789a */ /* 0x000fe40008000000 */
[----:B------:R-:W-:Y:S02]  /*4ee0*/  USHF.R.U32.HI UR5, URZ, 0x4, UR5 ;  /* 0x00000004ff057899 */ /* 0x000fe40008011605 */
[----:B------:R-:W-:Y:S02]  /*4ef0*/  UIADD3 UR28, UP2, UPT, UR8, 0x4000080, URZ ;  /* 0x04000080081c7890 */ /* 0x000fe4000ff5e0ff */
[----:B------:R-:W-:Y:S01]  /*4f00*/  USGXT.U32 UR12, UR5, 0xe ;  /* 0x0000000e050c789a */ /* 0x000fe20008000000 */
[----:B------:R-:W-:Y:S01]  /*4f10*/  UMOV UR4, URZ ;  /* 0x000000ff00047c82 */ /* 0x000fe20008000000 */
[----:B------:R-:W-:Y:S01]  /*4f20*/  UMOV UR6, URZ ;  /* 0x000000ff00067c82 */ /* 0x000fe20008000000 */
[----:B------:R-:W-:-:S02]  /*4f30*/  UIADD3.X UR29, UPT, UPT, UR4, 0x40004040, URZ, UP2, !UPT ;  /* 0x40004040041d7890 */ /* 0x000fc400097fe4ff */
[----:B------:R-:W-:Y:S01]  /*4f40*/  UIADD3 UR34, UP2, UPT, UR12, 0x2, URZ ;  /* 0x000000020c227890 */ /* 0x000fe2000ff5e0ff */
[----:B------:R-:W-:Y:S01]  /*4f50*/  UMOV UR4, UR7 ;  /* 0x0000000700047c82 */ /* 0x000fe20008000000 */
[----:B------:R-:W-:Y:S02]  /*4f60*/  UMOV UR5, URZ ;  /* 0x000000ff00057c82 */ /* 0x000fe40008000000 */
[----:B------:R-:W-:Y:S01]  /*4f70*/  UIADD3.X UR35, UPT, UPT, UR6, 0x40004040, URZ, UP2, !UPT ;  /* 0x4000404006237890 */ /* 0x000fe200097fe4ff */
[----:B------:R-:W-:Y:S01]  /*4f80*/  UMOV UR60, UR4 ;  /* 0x00000004003c7c82 */ /* 0x000fe20008000000 */
[----:B------:R-:W-:Y:S02]  /*4f90*/  ULOP3.LUT UR4, UR8, 0x4000000, URZ, 0xfc, !UPT ;  /* 0x0400000008047892 */ /* 0x000fe4000f8efcff */
[----:B------:R-:W-:Y:S02]  /*4fa0*/  UIADD3.64 UR36, UPT, UPT, UR28, 0x80, URZ ;  /* 0x000000801c247897 */ /* 0x000fe4000fffe0ff */
[----:B------:R-:W-:-:S02]  /*4fb0*/  UIADD3.64 UR48, UPT, UPT, UR34, 0x2, URZ ;  /* 0x0000000222307897 */ /* 0x000fc4000fffe0ff */
[----:B------:R-:W-:Y:S02]  /*4fc0*/  UIADD3.64 UR38, UPT, UPT, UR28, 0x100, URZ ;  /* 0x000001001c267897 */ /* 0x000fe4000fffe0ff */
[----:B------:R-:W-:Y:S02]  /*4fd0*/  UIADD3.64 UR50, UPT, UPT, UR34, 0x4, URZ ;  /* 0x0000000422327897 */ /* 0x000fe4000fffe0ff */
[----:B------:R-:W-:Y:S02]  /*4fe0*/  UIADD3.64 UR40, UPT, UPT, UR28, 0x180, URZ ;  /* 0x000001801c287897 */ /* 0x000fe4000fffe0ff */
[----:B------:R-:W-:Y:S02]  /*4ff0*/  UIADD3.64 UR52, UPT, UPT, UR34, 0xfe, URZ ;  /* 0x000000fe22347897 */ /* 0x000fe4000fffe0ff */
[----:B------:R-:W-:Y:S02]  /*5000*/  UIADD3.64 UR42, UPT, UPT, UR28, 0x200, URZ ;  /* 0x000002001c2a7897 */ /* 0x000fe4000fffe0ff */
[----:B------:R-:W-:-:S02]  /*5010*/  UIADD3.64 UR54, UPT, UPT, UR34, 0x100, URZ ;  /* 0x0000010022367897 */ /* 0x000fc4000fffe0ff */
[----:B------:R-:W-:Y:S02]  /*5020*/  UIADD3.64 UR44, UPT, UPT, UR28, 0x280, URZ ;  /* 0x000002801c2c7897 */ /* 0x000fe4000fffe0ff */
[----:B------:R-:W-:Y:S01]  /*5030*/  UIADD3.64 UR56, UPT, UPT, UR34, 0x102, URZ ;  /* 0x0000010222387897 */ /* 0x000fe2000fffe0ff */
[----:B------:R-:W-:Y:S01]  /*5040*/  UMOV UR16, 0x0 ;  /* 0x0000000000107882 */ /* 0x000fe20000000000 */
[----:B------:R-:W-:Y:S01]  /*5050*/  UMOV UR17, 0x8088010 ;  /* 0x0808801000117882 */ /* 0x000fe20000000000 */
[----:B------:R-:W-:Y:S01]  /*5060*/  UIADD3.64 UR46, UPT, UPT, UR28, 0x300, URZ ;  /* 0x000003001c2e7897 */ /* 0x000fe2000fffe0ff */
[----:B------:R-:W-:Y:S01]  /*5070*/  UMOV UR5, 0x40004040 ;  /* 0x4000404000057882 */ /* 0x000fe20000000000 */
[----:B------:R-:W-:Y:S01]  /*5080*/  UIADD3.64 UR58, UPT, UPT, UR34, 0x104, URZ ;  /* 0x00000104223a7897 */ /* 0x000fe2000fffe0ff */
[----:B------:R-:W-:Y:S01]  /*5090*/  UMOV UR13, 0x40004040 ;  /* 0x40004040000d7882 */ /* 0x000fe20000000000 */
[----:B------:R-:W-:Y:S01]  /*50a0*/  UMOV UR18, 0x0 ;  /* 0x0000000000127882 */ /* 0x000fe20000000000 */
[----:B------:R-:W-:Y:S01]  /*50b0*/  UMOV UR19, 0x8088010 ;  /* 0x0808801000137882 */ /* 0x000fe20000000000 */
[----:B------:R-:W-:Y:S01]  /*50c0*/  UMOV UR22, 0x0 ;  /* 0x0000000000167882 */ /* 0x000fe20000000000 */
[----:B------:R-:W-:Y:S01]  /*50d0*/  UMOV UR23, 0x8088010 ;  /* 0x0808801000177882 */ /* 0x000fe20000000000 */
[----:B------:R0:W-:Y:S01]  /*50e0*/  UTCHMMA gdesc[UR4], gdesc[UR12], tmem[UR66], tmem[UR16], idesc[UR17], !UPT ;  /* 0x00ff100c040075ea */ /* 0x0001e2000f800042 */
[----:B------:R-:W-:Y:S01]  /*50f0*/  UMOV UR20, 0x0 ;  /* 0x0000000000147882 */ /* 0x000fe20000000000 */
[----:B------:R-:W-:Y:S01]  /*5100*/  UMOV UR21, 0x8088010 ;  /* 0x0808801000157882 */ /* 0x000fe20000000000 */
[----:B------:R0:W-:Y:S01]  /*5110*/  UTCHMMA gdesc[UR28], gdesc[UR34], tmem[UR66], tmem[UR18], idesc[UR19], UPT ;  /* 0x00ff12221c0075ea */ /* 0x0001e2000b800042 */
        /* <DEDUP_REMOVED lines=12> */
[----:B------:R0:W-:Y:S01]  /*51e0*/  UTCHMMA gdesc[UR44], gdesc[UR56], tmem[UR66], tmem[UR32], idesc[UR33], UPT ;  /* 0x00ff20382c0075ea */ /* 0x0001e2000b800042 */
[----:B------:R0:W-:Y:S01]  /*51f0*/  UTCHMMA gdesc[UR46], gdesc[UR58], tmem[UR66], tmem[UR30], idesc[UR31], UPT ;  /* 0x00ff1e3a2e0075ea */ /* 0x0001e2000b800042 */
[----:B------:R0:W-:Y:S01]  /*5200*/  UTCBAR [UR60], URZ ;  /* 0x000000ff3c0073e9 */ /* 0x0001e200080000ff */
[----:B------:R-:W-:Y:S01]  /*5210*/  NOP ;  /* 0x0000000000007918 */ /* 0x000fe20000000000 */
.L_x_6:
[----:B------:R-:W-:Y:S05]  /*5220*/  @!P0 BRA `(.L_x_7) ;  /* 0x0000000000088947 */ /* 0x000fea0003800000 */
[----:B------:R-:W1:Y:S02]  /*5230*/  SYNCS.PHASECHK.TRANS64.TRYWAIT P3, [UR62+0xa000], RZ ;  /* 0x00a000ffff0075a7 */ /* 0x000e64000806113e */
[----:B-1----:R-:W-:Y:S05]  /*5240*/  @!P3 BRA `(.L_x_8) ;  /* 0x000000a8007cb947 */ /* 0x002fea0003800000 */
.L_x_7:
[----:B------:R-:W1:Y:S01]  /*5250*/  S2R R69, SR_TID.X ;  /* 0x0000000000457919 */ /* 0x000e620000002100 */
[----:B------:R-:W-:Y:S01]  /*5260*/  LEA R47, R46, R45, 0x2 ;  /* 0x0000002d2e2f7211 */ /* 0x000fe200078e10ff */
[----:B------:R-:W-:Y:S01]  /*5270*/  UISETP.GT.AND UP2, UPT, UR73, -0x1, UPT ;  /* 0xffffffff4900788c */ /* 0x000fe2000bf44270 */
[----:B------:R-:W-:Y:S01]  /*5280*/  LEA R160, P3, R39, R142, 0x1 ;  /* 0x0000008e27a07211 */ /* 0x000fe200078608ff */
[----:B------:R-:W-:Y:S01]  /*5290*/  BAR.SYNC.DEFER_BLOCKING 0x0 ;  /* 0x0000000000007b1d */ /* 0x000fe20000010000 */
[----:B------:R-:W-:Y:S02]  /*52a0*/  LEA.HI.X.SX32 R163, R37, R0, 0x1, P2 ;  /* 0x0000000025a37211 */ /* 0x000fe400010f0eff */
[----:B------:R-:W-:Y:S02]  /*52b0*/  LEA R37, R48, R47, 0x2 ;  /* 0x0000002f30257211 */ /* 0x000fe400078e10ff */
[----:B------:R-:W-:Y:S02]  /*52c0*/  LEA R156, P4, R41, R142, 0x1 ;  /* 0x0000008e299c7211 */ /* 0x000fe400078808ff */
[----:B------:R-:W-:Y:S01]  /*52d0*/  LEA.HI.X.SX32 R161, R39, R0, 0x1, P3 ;  /* 0x0000000027a17211 */ /* 0x000fe200018f0eff */
[----:B------:R-:W2:Y:S01]  /*52e0*/  LDTM.x32 R4, tmem[UR65+0x80] ;  /* 0x00008041000479ee */ /* 0x000ea200082c0000 */
[----:B------:R-:W-:-:S02]  /*52f0*/  LEA R39, R50, R37, 0x2 ;  /* 0x0000002532277211 */ /* 0x000fc400078e10ff */
[----:B------:R-:W-:Y:S02]  /*5300*/  LEA.HI.X.SX32 R157, R41, R0, 0x1, P4 ;  /* 0x00000000299d7211 */ /* 0x000fe400020f0eff */
[-C--:B------:R-:W-:Y:S02]  /*5310*/  LEA R154, P2, R43, R142.reuse, 0x1 ;  /* 0x0000008e2b9a7211 */ /* 0x080fe400078408ff */
[-C--:B------:R-:W-:Y:S02]  /*5320*/  LEA R152, P3, R45, R142.reuse, 0x1 ;  /* 0x0000008e2d987211 */ /* 0x080fe400078608ff */
[----:B------:R-:W-:Y:S02]  /*5330*/  LEA R150, P4, R47, R142, 0x1 ;  /* 0x0000008e2f967211 */ /* 0x000fe400078808ff */
[----:B------:R-:W-:Y:S02]  /*5340*/  LEA R41, R52, R39, 0x2 ;  /* 0x0000002734297211 */ /* 0x000fe400078e10ff */
[----:B------:R-:W-:-:S02]  /*5350*/  LEA.HI.X.SX32 R155, R43, R0, 0x1, P2 ;  /* 0x000000002b9b7211 */ /* 0x000fc400010f0eff */
[-C--:B------:R-:W-:Y:S02]  /*5360*/  LEA.HI.X.SX32 R153, R45, R0.reuse, 0x1, P3 ;  /* 0x000000002d997211 */ /* 0x080fe400018f0eff */
[----:B------:R-:W-:Y:S02]  /*5370*/  LEA.HI.X.SX32 R151, R47, R0, 0x1, P4 ;  /* 0x000000002f977211 */ /* 0x000fe400020f0eff */
[-C--:B------:R-:W-:Y:S02]  /*5380*/  LEA R148, P2, R37, R142.reuse, 0x1 ;  /* 0x0000008e25947211 */ /* 0x080fe400078408ff */
[----:B-1----:R-:W-:Y:S02]  /*5390*/  LOP3.LUT P6, RZ, R69, 0x7f, RZ, 0xc0, !PT ;  /* 0x0000007f45ff7812 */ /* 0x002fe400078cc0ff */
[-C--:B------:R-:W-:Y:S01]  /*53a0*/  LEA R146, P3, R39, R142.reuse, 0x1 ;  /* 0x0000008e27927211 */ /* 0x080fe200078608ff */
[----:B--2---:R-:W-:Y:S01]  /*53b0*/  FMUL R43, R24, UR15 ;  /* 0x0000000f182b7c20 */ /* 0x004fe20008400000 */
[-C--:B------:R-:W-:Y:S01]  /*53c0*/  LEA R144, P4, R41, R142.reuse, 0x1 ;  /* 0x0000008e29907211 */ /* 0x080fe200078808ff */
[----:B------:R-:W-:Y:S01]  /*53d0*/  FMUL R47, R26, UR15 ;  /* 0x0000000f1a2f7c20 */ /* 0x000fe20008400000 */
[----:B------:R-:W-:Y:S01]  /*53e0*/  LEA R142, P5, R49, R142, 0x1 ;  /* 0x0000008e318e7211 */ /* 0x000fe200078a08ff */
[----:B------:R-:W-:Y:S01]  /*53f0*/  FMUL R53, R28, UR15 ;  /* 0x0000000f1c357c20 */ /* 0x000fe20008400000 */
[-C--:B------:R-:W-:Y:S01]  /*5400*/  LEA.HI.X.SX32 R147, R39, R0.reuse, 0x1, P3 ;  /* 0x0000000027937211 */ /* 0x080fe200018f0eff */
[----:B------:R-:W-:Y:S01]  /*5410*/  FMUL R39, R20, UR15 ;  /* 0x0000000f14277c20 */ /* 0x000fe20008400000 */
[-C--:B------:R-:W-:Y:S01]  /*5420*/  LEA.HI.X.SX32 R145, R41, R0.reuse, 0x1, P4 ;  /* 0x0000000029917211 */ /* 0x080fe200020f0eff */
[----:B------:R-:W-:Y:S01]  /*5430*/  FMUL R41, R22, UR15 ;  /* 0x0000000f16297c20 */ /* 0x000fe20008400000 */
[-C--:B------:R-:W-:Y:S01]  /*5440*/  LEA.HI.X.SX32 R149, R37, R0.reuse, 0x1, P2 ;  /* 0x0000000025957211 */ /* 0x080fe200010f0eff */
[----:B------:R-:W-:Y:S01]  /*5450*/  FMUL R57, R30, UR15 ;  /* 0x0000000f1e397c20 */ /* 0x000fe20008400000 */
[----:B------:R-:W-:Y:S01]  /*5460*/  LEA.HI.X.SX32 R143, R49, R0, 0x1, P5 ;  /* 0x00000000318f7211 */ /* 0x000fe200028f0eff */
[----:B------:R-:W-:Y:S01]  /*5470*/  FMUL R61, R32, UR15 ;  /* 0x0000000f203d7c20 */ /* 0x000fe20008400000 */
[----:B------:R-:W-:Y:S01]  /*5480*/  FMUL R65, R34, UR15 ;  /* 0x0000000f22417c20 */ /* 0x000fe20008400000 */
[----:B------:R-:W-:Y:S01]  /*5490*/  PRMT R76, RZ, 0x7610, R76 ;  /* 0x00007610ff4c7816 */ /* 0x000fe2000000004c */
[----:B------:R-:W1:Y:S01]  /*54a0*/  @!P6 SYNCS.CCTL.IV [UR62+0xa000] ;  /* 0x00a00000ff00e9b1 */ /* 0x000e62000800003e */
[----:B------:R-:W-:Y:S01]  /*54b0*/  PRMT R74, RZ, 0x7610, R74 ;  /* 0x00007610ff4a7816 */ /* 0x000fe2000000004a */
[----:B------:R-:W-:Y:S01]  /*54c0*/  NOP ;  /* 0x0000000000007918 */ /* 0x000fe20000000000 */
[----:B------:R-:W-:Y:S01]  /*54d0*/  PRMT R72, RZ, 0x7610, R72 ;  /* 0x00007610ff487816 */ /* 0x000fe20000000048 */
[----:B------:R-:W-:Y:S01]  /*54e0*/  FMUL R5, R5, UR15 ;  /* 0x0000000f05057c20 */ /* 0x000fe20008400000 */
[----:B------:R-:W-:Y:S01]  /*54f0*/  PRMT R70, RZ, 0x7610, R70 ;  /* 0x00007610ff467816 */ /* 0x000fe20000000046 */
[----:B------:R2:W5:Y:S01]  /*5500*/  @P0 LDG.E.U16 R76, desc[UR10][R204.64] ;  /* 0x0000000acc4c0981 */ /* 0x000562000c1e1500 */
        /* <DEDUP_REMOVED lines=56> */
[C---:B------:R-:W-:Y:S01]  /*5890*/  ISETP.GT.AND P5, PT, R134.reuse, RZ, PT ;  /* 0x000000ff8600720c */ /* 0x040fe20003fa4270 */
[----:B------:R-:W-:Y:S01]  /*58a0*/  FMUL R19, R19, UR15 ;  /* 0x0000000f13137c20 */ /* 0x000fe20008400000 */
[----:B------:R-:W-:Y:S01]  /*58b0*/  PLOP3.LUT P2, PT, PT, PT, UP2, 0x80, 0x8 ;  /* 0x000000000008781c */ /* 0x000fe20003f4f028 */
[----:B------:R2:W5:Y:S01]  /*58c0*/  @P0 LDG.E.U16 R48, desc[UR10][R144.64] ;  /* 0x0000000a90300981 */ /* 0x000562000c1e1500 */
[C---:B------:R-:W-:Y:S01]  /*58d0*/  ISETP.GT.AND P4, PT, R134.reuse, 0x1, PT ;  /* 0x000000018600780c */ /* 0x040fe20003f84270 */
[----:B------:R-:W-:Y:S01]  /*58e0*/  FMUL R21, R21, UR15 ;  /* 0x0000000f15157c20 */ /* 0x000fe20008400000 */
[C---:B------:R-:W-:Y:S01]  /*58f0*/  ISETP.GT.AND P3, PT, R134.reuse, 0x2, PT ;  /* 0x000000028600780c */ /* 0x040fe20003f64270 */
[----:B------:R2:W5:Y:S01]  /*5900*/  @P0 LDG.E.U16 R46, desc[UR10][R202.64] ;  /* 0x0000000aca2e0981 */ /* 0x000562000c1e1500 */
[----:B------:R-:W-:Y:S01]  /*5910*/  FSEL R49, R5, -INF , P5 ;  /* 0xff80000005317808 */ /* 0x000fe20002800000 */
[----:B------:R-:W-:Y:S01]  /*5920*/  FMUL R23, R23, UR15 ;  /* 0x0000000f17177c20 */ /* 0x000fe20008400000 */
[----:B------:R-:W-:Y:S01]  /*5930*/  ISETP.GT.AND P5, PT, R134, 0x3, PT ;  /* 0x000000038600780c */ /* 0x000fe20003fa4270 */
[----:B------:R2:W5:Y:S01]  /*5940*/  @P0 LDG.E.U16 R44, desc[UR10][R198.64] ;  /* 0x0000000ac62c0981 */ /* 0x000562000c1e1500 */
[----:B------:R-:W-:Y:S01]  /*5950*/  FSEL R5, R6, -INF , P4 ;  /* 0xff80000006057808 */ /* 0x000fe20002000000 */
[----:B------:R-:W-:Y:S01]  /*5960*/  FMUL R45, R25, UR15 ;  /* 0x0000000f192d7c20 */ /* 0x000fe20008400000 */
[----:B------:R-:W-:Y:S01]  /*5970*/  FMUL R51, R27, UR15 ;  /* 0x0000000f1b337c20 */ /* 0x000fe20008400000 */
[----:B------:R2:W5:Y:S01]  /*5980*/  @P0 LDG.E.U16 R42, desc[UR10][R194.64] ;  /* 0x0000000ac22a0981 */ /* 0x000562000c1e1500 */
[----:B------:R-:W-:Y:S01]  /*5990*/  FMUL R55, R29, UR15 ;  /* 0x0000000f1d377c20 */ /* 0x000fe20008400000 */
[----:B------:R-:W-:Y:S01]  /*59a0*/  FMUL R59, R31, UR15 ;  /* 0x0000000f1f3b7c20 */ /* 0x000fe20008400000 */
[----:B------:R-:W-:Y:S01]  /*59b0*/  FMUL R63, R33, UR15 ;  /* 0x0000000f213f7c20 */ /* 0x000fe20008400000 */
[----:B------:R2:W5:Y:S01]  /*59c0*/  @P0 LDG.E.U16 R38, desc[UR10][R190.64] ;  /* 0x0000000abe260981 */ /* 0x000562000c1e1500 */
[----:B------:R-:W-:-:S03]  /*59d0*/  FMUL R67, R35, UR15 ;  /* 0x0000000f23437c20 */ /* 0x000fc60008400000 */
[----:B------:R2:W5:Y:S04]  /*59e0*/  @P0 LDG.E.U16 R36, desc[UR10][R186.64] ;  /* 0x0000000aba240981 */ /* 0x000568000c1e1500 */
        /* <DEDUP_REMOVED lines=10> */
[----:B------:R2:W5:Y:S01]  /*5a90*/  @P0 LDG.E.U16 R132, desc[UR10][R142.64] ;  /* 0x0000000a8e840981 */ /* 0x000562000c1e1500 */
[----:B------:R-:W-:-:S02]  /*5aa0*/  FSEL R78, R2, -INF , P2 ;  /* 0xff800000024e7808 */ /* 0x000fc40001000000 */
[C---:B------:R-:W-:Y:S02]  /*5ab0*/  ISETP.GT.AND P4, PT, R134.reuse, 0x4, PT ;  /* 0x000000048600780c */ /* 0x040fe40003f84270 */
[----:B------:R-:W-:Y:S02]  /*5ac0*/  FSEL R8, R7, -INF , P3 ;  /* 0xff80000007087808 */ /* 0x000fe40001800000 */
[----:B------:R-:W-:Y:S02]  /*5ad0*/  ISETP.GT.AND P3, PT, R134, 0x5, PT ;  /* 0x000000058600780c */ /* 0x000fe40003f64270 */
[----:B------:R-:W-:Y:S02]  /*5ae0*/  FSEL R9, R4, -INF , P5 ;  /* 0xff80000004097808 */ /* 0x000fe40002800000 */
[----:B------:R-:W-:Y:S02]  /*5af0*/  FMNMX3 R2, R78, R49, R5, !PT ;  /* 0x000000314e027276 */ /* 0x000fe40007800005 */
[----:B------:R-:W-:-:S02]  /*5b00*/  ISETP.GT.AND P5, PT, R134, 0x6, PT ;  /* 0x000000068600780c */ /* 0x000fc40003fa4270 */
[----:B------:R-:W-:Y:S02]  /*5b10*/  FSEL R6, R37, -INF , P4 ;  /* 0xff80000025067808 */ /* 0x000fe40002000000 */
[----:B------:R-:W-:Y:S02]  /*5b20*/  ISETP.GT.AND P4, PT, R134, 0x7, PT ;  /* 0x000000078600780c */ /* 0x000fe40003f84270 */
[----:B------:R-:W-:Y:S02]  /*5b30*/  FSEL R7, R10, -INF , P3 ;  /* 0xff8000000a077808 */ /* 0x000fe40001800000 */
[----:B------:R-:W-:Y:S02]  /*5b40*/  FMNMX3 R2, R2, R8, R9, !PT ;  /* 0x0000000802027276 */ /* 0x000fe40007800009 */
[----:B------:R-:W-:Y:S02]  /*5b50*/  ISETP.GT.AND P3, PT, R134, 0x8, PT ;  /* 0x000000088600780c */ /* 0x000fe40003f64270 */
[----:B------:R-:W-:-:S02]  /*5b60*/  FSEL R4, R11, -INF , P5 ;  /* 0xff8000000b047808 */ /* 0x000fc40002800000 */
[----:B------:R-:W-:Y:S02]  /*5b70*/  ISETP.GT.AND P5, PT, R134, 0x9, PT ;  /* 0x000000098600780c */ /* 0x000fe40003fa4270 */
[----:B------:R-:W-:Y:S02]  /*5b80*/  FSEL R11, R12, -INF , P4 ;  /* 0xff8000000c0b7808 */ /* 0x000fe40002000000 */
[----:B------:R-:W-:Y:S02]  /*5b90*/  FMNMX3 R2, R2, R6, R7, !PT ;  /* 0x0000000602027276 */ /* 0x000fe40007800007 */
[----:B------:R-:W-:Y:S02]  /*5ba0*/  FSEL R10, R13, -INF , P3 ;  /* 0xff8000000d0a7808 */ /* 0x000fe40001800000 */
[C---:B------:R-:W-:Y:S02]  /*5bb0*/  ISETP.GT.AND P4, PT, R134.reuse, 0xa, PT ;  /* 0x0000000a8600780c */ /* 0x040fe40003f84270 */
[----:B------:R-:W-:-:S02]  /*5bc0*/  ISETP.GT.AND P3, PT, R134, 0xb, PT ;  /* 0x0000000b8600780c */ /* 0x000fc40003f64270 */
[----:B------:R-:W-:Y:S02]  /*5bd0*/  FSEL R13, R14, -INF , P5 ;  /* 0xff8000000e0d7808 */ /* 0x000fe40002800000 */
[----:B------:R-:W-:Y:S02]  /*5be0*/  FMNMX3 R2, R2, R4, R11, !PT ;  /* 0x0000000402027276 */ /* 0x000fe4000780000b */
[C---:B------:R-:W-:Y:S02]  /*5bf0*/  ISETP.GT.AND P2, PT, R134.reuse, 0xc, PT ;  /* 0x0000000c8600780c */ /* 0x040fe40003f44270 */
[----:B------:R-:W-:Y:S02]  /*5c00*/  ISETP.GT.AND P5, PT, R134, 0xd, PT ;  /* 0x0000000d8600780c */ /* 0x000fe40003fa4270 */
[----:B------:R-:W-:Y:S02]  /*5c10*/  FSEL R15, R15, -INF , P4 ;  /* 0xff8000000f0f7808 */ /* 0x000fe40002000000 */
[----:B------:R-:W-:-:S02]  /*5c20*/  FSEL R12, R16, -INF , P3 ;  /* 0xff800000100c7808 */ /* 0x000fc40001800000 */
[----:B------:R-:W-:Y:S02]  /*5c30*/  FMNMX3 R2, R2, R10, R13, !PT ;  /* 0x0000000a02027276 */ /* 0x000fe4000780000d */
[----:B------:R-:W-:Y:S02]  /*5c40*/  FSEL R14, R17, -INF , P2 ;  /* 0xff800000110e7808 */ /* 0x000fe40001000000 */
[C---:B------:R-:W-:Y:S02]  /*5c50*/  ISETP.GT.AND P4, PT, R134.reuse, 0xe, PT ;  /* 0x0000000e8600780c */ /* 0x040fe40003f84270 */
[----:B------:R-:W-:Y:S02]  /*5c60*/  ISETP.GT.AND P3, PT, R134, 0xf, PT ;  /* 0x0000000f8600780c */ /* 0x000fe40003f64270 */
[----:B------:R-:W-:Y:S02]  /*5c70*/  FSEL R17, R18, -INF , P5 ;  /* 0xff80000012117808 */ /* 0x000fe40002800000 */
[----:B------:R-:W-:-:S02]  /*5c80*/  FMNMX3 R2, R2, R15, R12, !PT ;  /* 0x0000000f02027276 */ /* 0x000fc4000780000c */
[C---:B------:R-:W-:Y:S02]  /*5c90*/  ISETP.GT.AND P2, PT, R134.reuse, 0x10, PT ;  /* 0x000000108600780c */ /* 0x040fe40003f44270 */
[----:B------:R-:W-:Y:S02]  /*5ca0*/  ISETP.GT.AND P5, PT, R134, 0x11, PT ;  /* 0x000000118600780c */ /* 0x000fe40003fa4270 */
[----:B------:R-:W-:Y:S02]  /*5cb0*/  FSEL R19, R19, -INF , P4 ;  /* 0xff80000013137808 */ /* 0x000fe40002000000 */
[----:B------:R-:W-:Y:S02]  /*5cc0*/  FSEL R16, R39, -INF , P3 ;  /* 0xff80000027107808 */ /* 0x000fe40001800000 */
[----:B------:R-:W-:Y:S02]  /*5cd0*/  FMNMX3 R2, R2, R14, R17, !PT ;  /* 0x0000000e02027276 */ /* 0x000fe40007800011 */
[----:B------:R-:W-:-:S02]  /*5ce0*/  ISETP.GT.AND P4, PT, R134, 0x12, PT ;  /* 0x000000128600780c */ /* 0x000fc40003f84270 */
[----:B------:R-:W-:Y:S02]  /*5cf0*/  ISETP.GT.AND P3, PT, R134, 0x13, PT ;  /* 0x000000138600780c */ /* 0x000fe40003f64270 */
[----:B------:R-:W-:Y:S02]  /*5d00*/  FSEL R21, R21, -INF , P2 ;  /* 0xff80000015157808 */ /* 0x000fe40001000000 */
[----:B------:R-:W-:Y:S02]  /*5d10*/  FSEL R18, R41, -INF , P5 ;  /* 0xff80000029127808 */ /* 0x000fe40002800000 */
[----:B------:R-:W-:Y:S02]  /*5d20*/  FMNMX3 R2, R2, R19, R16, !PT ;  /* 0x0000001302027276 */ /* 0x000fe40007800010 */
[----:B------:R-:W-:Y:S02]  /*5d30*/  FSEL R25, R23, -INF , P4 ;  /* 0xff80000017197808 */ /* 0x000fe40002000000 */
[----:B------:R-:W-:-:S02]  /*5d40*/  ISETP.GT.AND P2, PT, R134, 0x14, PT ;  /* 0x000000148600780c */ /* 0x000fc40003f44270 */
[----:B------:R-:W-:Y:S02]  /*5d50*/  ISETP.GT.AND P5, PT, R134, 0x15, PT ;  /* 0x000000158600780c */ /* 0x000fe40003fa4270 */
[----:B------:R-:W-:Y:S02]  /*5d60*/  FSEL R23, R43, -INF , P3 ;  /* 0xff8000002b177808 */ /* 0x000fe40001800000 */
[----:B------:R-:W-:Y:S02]  /*5d70*/  FMNMX3 R2, R2, R21, R18, !PT ;  /* 0x0000001502027276 */ /* 0x000fe40007800012 */
[C---:B------:R-:W-:Y:S02]  /*5d80*/  ISETP.GT.AND P4, PT, R134.reuse, 0x16, PT ;  /* 0x000000168600780c */ /* 0x040fe40003f84270 */
[----:B------:R-:W-:Y:S02]  /*5d90*/  ISETP.GT.AND P3, PT, R134, 0x17, PT ;  /* 0x000000178600780c */ /* 0x000fe40003f64270 */
[----:B------:R-:W-:-:S02]  /*5da0*/  FSEL R27, R45, -INF , P2 ;  /* 0xff8000002d1b7808 */ /* 0x000fc40001000000 */
[----:B------:R-:W-:Y:S02]  /*5db0*/  FSEL R29, R47, -INF , P5 ;  /* 0xff8000002f1d7808 */ /* 0x000fe40002800000 */
[----:B------:R-:W-:Y:S02]  /*5dc0*/  FMNMX3 R2, R2, R25, R23, !PT ;  /* 0x0000001902027276 */ /* 0x000fe40007800017 */
[C---:B------:R-:W-:Y:S02]  /*5dd0*/  ISETP.GT.AND P2, PT, R134.reuse, 0x18, PT ;  /* 0x000000188600780c */ /* 0x040fe40003f44270 */
[----:B------:R-:W-:Y:S02]  /*5de0*/  ISETP.GT.AND P5, PT, R134, 0x19, PT ;  /* 0x000000198600780c */ /* 0x000fe40003fa4270 */
[----:B------:R-:W-:Y:S02]  /*5df0*/  FSEL R31, R51, -INF , P4 ;  /* 0xff800000331f7808 */ /* 0x000fe40002000000 */
[----:B------:R-:W-:-:S02]  /*5e00*/  FSEL R33, R53, -INF , P3 ;  /* 0xff80000035217808 */ /* 0x000fc40001800000 */
[----:B------:R-:W-:Y:S02]  /*5e10*/  FMNMX3 R2, R2, R27, R29, !PT ;  /* 0x0000001b02027276 */ /* 0x000fe4000780001d */
[C---:B------:R-:W-:Y:S02]  /*5e20*/  ISETP.GT.AND P4, PT, R134.reuse, 0x1a, PT ;  /* 0x0000001a8600780c */ /* 0x040fe40003f84270 */
[----:B------:R-:W-:Y:S02]  /*5e30*/  ISETP.GT.AND P3, PT, R134, 0x1b, PT ;  /* 0x0000001b8600780c */ /* 0x000fe40003f64270 */
[----:B------:R-:W-:Y:S02]  /*5e40*/  FSEL R37, R55, -INF , P2 ;  /* 0xff80000037257808 */ /* 0x000fe40001000000 */
        /* <DEDUP_REMOVED lines=8> */
[----:B------:R-:W-:Y:S02]  /*5ed0*/  FSEL R43, R63, -INF , P2 ;  /* 0xff8000003f2b7808 */ /* 0x000fe40001000000 */
[----:B------:R-:W-:Y:S02]  /*5ee0*/  FSEL R45, R65, -INF , P5 ;  /* 0xff800000412d7808 */ /* 0x000fe40002800000 */
[----:B------:R-:W-:Y:S02]  /*5ef0*/  FMNMX3 R2, R2, R39, R41, !PT ;  /* 0x0000002702027276 */ /* 0x000fe40007800029 */
[----:B------:R-:W-:Y:S02]  /*5f00*/  FSEL R47, R67, -INF , P3 ;  /* 0xff800000432f7808 */ /* 0x000fe40001800000 */
[----:B------:R-:W-:-:S04]  /*5f10*/  FMNMX3 R2, R2, R43, R45, !PT ;  /* 0x0000002b02027276 */ /* 0x000fc8000780002d */
[----:B------:R-:W-:-:S05]  /*5f20*/  FMNMX3 R2, R2, -INF , R47, !PT ;  /* 0xff80000002027876 */ /* 0x000fca000780002f */
[--C-:B------:R-:W-:Y:S01]  /*5f30*/  FADD R78, R78, -R2.reuse ;  /* 0x800000024e4e7221 */ /* 0x100fe20000000000 */
[--C-:B------:R-:W-:Y:S01]  /*5f40*/  FADD R51, R49, -R2.reuse ;  /* 0x8000000231337221 */ /* 0x100fe20000000000 */
[--C-:B------:R-:W-:Y:S02]  /*5f50*/  FADD R5, R5, -R2.reuse ;  /* 0x8000000205057221 */ /* 0x100fe40000000000 */
[----:B------:R-:W-:Y:S01]  /*5f60*/  FMUL R53, R78, 1.4426950216293334961 ;  /* 0x3fb8aa3b4e357820 */ /* 0x000fe20000400000 */
[----:B------:R-:W-:Y:S01]  /*5f70*/  FMUL R51, R51, 1.4426950216293334961 ;  /* 0x3fb8aa3b33337820 */ /* 0x000fe20000400000 */
[----:B------:R-:W-:Y:S01]  /*5f80*/  FMUL R5, R5, 1.4426950216293334961 ;  /* 0x3fb8aa3b05057820 */ /* 0x000fe20000400000 */
[--C-:B------:R-:W-:Y:S01]  /*5f90*/  FADD R8, R8, -R2.reuse ;  /* 0x8000000208087221 */ /* 0x100fe20000000000 */
[--C-:B------:R-:W-:Y:S01]  /*5fa0*/  FADD R4, R4, -R2.reuse ;  /* 0x8000000204047221 */ /* 0x100fe20000000000 */
[----:B------:R-:W-:Y:S01]  /*5fb0*/  MUFU.EX2 R49, R53 ;  /* 0x0000003500317308 */ /* 0x000fe20000000800 */
[--C-:B------:R-:W-:Y:S01]  /*5fc0*/  FADD R9, R9, -R2.reuse ;  /* 0x8000000209097221 */ /* 0x100fe20000000000 */
[----:B------:R-:W-:Y:S01]  /*5fd0*/  FMUL R8, R8, 1.4426950216293334961 ;  /* 0x3fb8aa3b08087820 */ /* 0x000fe20000400000 */
[----:B------:R-:W-:Y:S01]  /*5fe0*/  FMUL R80, R4, 1.4426950216293334961 ;  /* 0x3fb8aa3b04507820 */ /* 0x000fe20000400000 */
[----:B------:R-:W-:-:S04]  /*5ff0*/  FADD R11, R11, -R2 ;  /* 0x800000020b0b7221 */ /* 0x000fc80000000000 */
[----:B------:R3:W4:Y:S01]  /*6000*/  MUFU.EX2 R78, R51 ;  /* 0x00000033004e7308 */ /* 0x0007220000000800 */
[----:B------:R-:W-:Y:S01]  /*6010*/  FMUL R55, R9, 1.4426950216293334961 ;  /* 0x3fb8aa3b09377820 */ /* 0x000fe20000400000 */
[--C-:B------:R-:W-:Y:S01]  /*6020*/  FADD R4, R10, -R2.reuse ;  /* 0x800000020a047221 */ /* 0x100fe20000000000 */
[----:B------:R-:W-:-:S05]  /*6030*/  FADD R9, R6, -R2 ;  /* 0x8000000206097221 */ /* 0x000fca0000000000 */
[----:B------:R-:W0:Y:S01]  /*6040*/  MUFU.EX2 R5, R5 ;  /* 0x0000000500057308 */ /* 0x000e220000000800 */
[----:B---3--:R-:W-:Y:S01]  /*6050*/  FMUL R51, R11, 1.4426950216293334961 ;  /* 0x3fb8aa3b0b337820 */ /* 0x008fe20000400000 */
[----:B------:R-:W-:Y:S01]  /*6060*/  FMUL R11, R4, 1.4426950216293334961 ;  /* 0x3fb8aa3b040b7820 */ /* 0x000fe20000400000 */
[----:B------:R-:W-:Y:S01]  /*6070*/  FMUL R53, R9, 1.4426950216293334961 ;  /* 0x3fb8aa3b09357820 */ /* 0x000fe20000400000 */
[--C-:B------:R-:W-:Y:S01]  /*6080*/  FADD R4, R12, -R2.reuse ;  /* 0x800000020c047221 */ /* 0x100fe20000000000 */
[----:B------:R-:W-:-:S03]  /*6090*/  FADD R9, R7, -R2 ;  /* 0x8000000207097221 */ /* 0x000fc60000000000 */
[----:B------:R-:W3:Y:S01]  /*60a0*/  MUFU.EX2 R8, R8 ;  /* 0x0000000800087308 */ /* 0x000ee20000000800 */
[--C-:B------:R-:W-:Y:S01]  /*60b0*/  FADD R19, R19, -R2.reuse ;  /* 0x8000000213137221 */ /* 0x100fe20000000000 */
[----:B------:R-:W-:Y:S01]  /*60c0*/  FADD R15, R15, -R2 ;  /* 0x800000020f0f7221 */ /* 0x000fe20000000000 */
[----:B------:R-:W-:-:S05]  /*60d0*/  FMUL R9, R9, 1.4426950216293334961 ;  /* 0x3fb8aa3b09097820 */ /* 0x000fca0000400000 */
[----:B------:R0:W1:Y:S01]  /*60e0*/  MUFU.EX2 R6, R55 ;  /* 0x0000003700067308 */ /* 0x0000620000000800 */
[----:B----4-:R-:W-:Y:S01]  /*60f0*/  FADD R84, R49, R78 ;  /* 0x0000004e31547221 */ /* 0x010fe20000000000 */
[----:B0-----:R-:W-:Y:S01]  /*6100*/  FMUL R55, R4, 1.4426950216293334961 ;  /* 0x3fb8aa3b04377820 */ /* 0x001fe20000400000 */
[----:B------:R-:W-:-:S05]  /*6110*/  FADD R4, R14, -R2 ;  /* 0x800000020e047221 */ /* 0x000fca0000000000 */
[----:B------:R0:W-:Y:S08]  /*6120*/  MUFU.EX2 R10, R51 ;  /* 0x00000033000a7308 */ /* 0x0001f00000000800 */
[----:B------:R4:W1:Y:S01]  /*6130*/  MUFU.EX2 R7, R53 ;  /* 0x0000003500077308 */ /* 0x0008620000000800 */
[----:B0-----:R-:W-:Y:S01]  /*6140*/  FMUL R51, R19, 1.4426950216293334961 ;  /* 0x3fb8aa3b13337820 */ /* 0x001fe20000400000 */
[----:B----4-:R-:W-:Y:S01]  /*6150*/  FMUL R53, R15, 1.4426950216293334961 ;  /* 0x3fb8aa3b0f357820 */ /* 0x010fe20000400000 */
[----:B------:R-:W-:Y:S01]  /*6160*/  FMUL R15, R4, 1.4426950216293334961 ;  /* 0x3fb8aa3b040f7820 */ /* 0x000fe20000400000 */
[----:B------:R-:W-:-:S04]  /*6170*/  FADD R4, R16, -R2 ;  /* 0x8000000210047221 */ /* 0x000fc80000000000 */
[----:B------:R-:W0:Y:S01]  /*6180*/  MUFU.EX2 R9, R9 ;  /* 0x0000000900097308 */ /* 0x000e220000000800 */
[----:B------:R-:W-:Y:S01]  /*6190*/  FMUL R19, R4, 1.4426950216293334961 ;  /* 0x3fb8aa3b04137820 */ /* 0x000fe20000400000 */
[----:B------:R-:W-:-:S06]  /*61a0*/  FADD R4, R18, -R2 ;  /* 0x8000000212047221 */ /* 0x000fcc0000000000 */
[----:B------:R4:W-:Y:S01]  /*61b0*/  MUFU.EX2 R16, R51 ;  /* 0x0000003300107308 */ /* 0x0009e20000000800 */
[--C-:B------:R-:W-:Y:S01]  /*61c0*/  FADD R13, R13, -R2.reuse ;  /* 0x800000020d0d7221 */ /* 0x100fe20000000000 */
[----:B------:R-:W-:Y:S01]  /*61d0*/  FADD R21, R21, -R2 ;  /* 0x8000000215157221 */ /* 0x000fe20000000000 */
[----:B----4-:R-:W-:-:S05]  /*61e0*/  FADD R51, R5, R84 ;  /* 0x0000005405337221 */ /* 0x010fca0000000000 */
[----:B------:R-:W4:Y:S01]  /*61f0*/  MUFU.EX2 R80, R80 ;  /* 0x0000005000507308 */ /* 0x000f220000000800 */
[----:B---3--:R-:W-:Y:S01]  /*6200*/  FADD R51, R8, R51 ;  /* 0x0000003308337221 */ /* 0x008fe20000000000 */
[----:B------:R-:W-:Y:S01]  /*6210*/  FMUL R4, R4, 1.4426950216293334961 ;  /* 0x3fb8aa3b04047820 */ /* 0x000fe20000400000 */
[----:B------:R-:W-:Y:S02]  /*6220*/  FMUL R13, R13, 1.4426950216293334961 ;  /* 0x3fb8aa3b0d0d7820 */ /* 0x000fe40000400000 */
[----:B-1----:R-:W-:-:S03]  /*6230*/  FADD R84, R6, R51 ;  /* 0x0000003306547221 */ /* 0x002fc60000000000 */
[----:B------:R1:W-:Y:S08]  /*6240*/  MUFU.EX2 R12, R53 ;  /* 0x00000035000c7308 */ /* 0x0003f00000000800 */
[----:B------:R-:W3:Y:S01]  /*6250*/  MUFU.EX2 R11, R11 ;  /* 0x0000000b000b7308 */ /* 0x000ee20000000800 */
[----:B-1----:R-:W-:-:S07]  /*6260*/  FMUL R53, R21, 1.4426950216293334961 ;  /* 0x3fb8aa3b15357820 */ /* 0x002fce0000400000 */
[----:B------:R1:W-:Y:S02]  /*6270*/  MUFU.EX2 R21, R4 ;  /* 0x0000000400157308 */ /* 0x0003e40000000800 */
[----:B-1----:R-:W-:-:S06]  /*6280*/  FADD R4, R7, R84 ;  /* 0x0000005407047221 */ /* 0x002fcc0000000000 */
[----:B------:R-:W1:Y:S01]  /*6290*/  MUFU.EX2 R13, R13 ;  /* 0x0000000d000d7308 */ /* 0x000e620000000800 */
[----:B0-----:R-:W-:Y:S01]  /*62a0*/  FADD R51, R9, R4 ;  /* 0x0000000409337221 */ /* 0x001fe20000000000 */
[--C-:B------:R-:W-:Y:S01]  /*62b0*/  FADD R17, R17, -R2.reuse ;  /* 0x8000000211117221 */ /* 0x100fe20000000000 */
[----:B------:R-:W-:Y:S02]  /*62c0*/  FADD R25, R25, -R2 ;  /* 0x8000000219197221 */ /* 0x000fe40000000000 */
[----:B----4-:R-:W-:-:S03]  /*62d0*/  FADD R51, R80, R51 ;  /* 0x0000003350337221 */ /* 0x010fc60000000000 */
[----:B------:R-:W0:Y:S01]  /*62e0*/  MUFU.EX2 R14, R55 ;  /* 0x00000037000e7308 */ /* 0x000e220000000800 */
[----:B------:R-:W-:Y:S01]  /*62f0*/  FMUL R17, R17, 1.4426950216293334961 ;  /* 0x3fb8aa3b11117820 */ /* 0x000fe20000400000 */
[----:B------:R-:W-:Y:S01]  /*6300*/  FADD R4, R10, R51 ;  /* 0x000000330a047221 */ /* 0x000fe20000000000 */
[----:B------:R-:W-:Y:S01]  /*6310*/  FMUL R25, R25, 1.4426950216293334961 ;  /* 0x3fb8aa3b19197820 */ /* 0x000fe20000400000 */
[----:B------:R-:W-:Y:S02]  /*6320*/  FADD R29, R29, -R2 ;  /* 0x800000021d1d7221 */ /* 0x000fe40000000000 */
[----:B---3--:R-:W-:Y:S02]  /*6330*/  FADD R4, R11, R4 ;  /* 0x000000040b047221 */ /* 0x008fe40000000000 */
[----:B------:R-:W3:Y:S08]  /*6340*/  MUFU.EX2 R15, R15 ;  /* 0x0000000f000f7308 */ /* 0x000ef00000000800 */
[----:B------:R4:W-:Y:S08]  /*6350*/  MUFU.EX2 R82, R25 ;  /* 0x0000001900527308 */ /* 0x0009f00000000800 */
[----:B------:R-:W2:Y:S01]  /*6360*/  MUFU.EX2 R17, R17 ;  /* 0x0000001100117308 */ /* 0x000ea20000000800 */
[----:B----4-:R-:W-:Y:S01]  /*6370*/  FMUL R25, R29, 1.4426950216293334961 ;  /* 0x3fb8aa3b1d197820 */ /* 0x010fe20000400000 */
[----:B-1----:R-:W-:-:S04]  /*6380*/  FADD R29, R13, R4 ;  /* 0x000000040d1d7221 */ /* 0x002fc80000000000 */
[----:B------:R-:W-:Y:S02]  /*6390*/  FADD R29, R12, R29 ;  /* 0x0000001d0c1d7221 */ /* 0x000fe40000000000 */
[----:B------:R-:W1:Y:S02]  /*63a0*/  MUFU.EX2 R19, R19 ;  /* 0x0000001300137308 */ /* 0x000e640000000800 */
[----:B0-----:R-:W-:Y:S01]  /*63b0*/  FADD R4, R14, R29 ;  /* 0x0000001d0e047221 */ /* 0x001fe20000000000 */
[----:B------:R-:W-:-:S03]  /*63c0*/  FADD R23, R23, -R2 ;  /* 0x8000000217177221 */ /* 0x000fc60000000000 */
[----:B---3--:R-:W-:Y:S02]  /*63d0*/  FADD R4, R15, R4 ;  /* 0x000000040f047221 */ /* 0x008fe40000000000 */
[----:B------:R-:W0:Y:S01]  /*63e0*/  MUFU.EX2 R18, R53 ;  /* 0x0000003500127308 */ /* 0x000e220000000800 */
[----:B------:R-:W-:Y:S01]  /*63f0*/  FMUL R23, R23, 1.4426950216293334961 ;  /* 0x3fb8aa3b17177820 */ /* 0x000fe20000400000 */
[----:B--2---:R-:W-:Y:S01]  /*6400*/  FADD R29, R17, R4 ;  /* 0x00000004111d7221 */ /* 0x004fe20000000000 */
[----:B------:R-:W-:-:S03]  /*6410*/  FADD R27, R27, -R2 ;  /* 0x800000021b1b7221 */ /* 0x000fc60000000000 */
[----:B------:R-:W-:Y:S01]  /*6420*/  FADD R4, R16, R29 ;  /* 0x0000001d10047221 */ /* 0x000fe20000000000 */
[----:B------:R-:W-:Y:S01]  /*6430*/  FMUL R27, R27, 1.4426950216293334961 ;  /* 0x3fb8aa3b1b1b7820 */ /* 0x000fe20000400000 */
[----:B------:R-:W2:Y:S02]  /*6440*/  MUFU.EX2 R23, R23 ;  /* 0x0000001700177308 */ /* 0x000ea40000000800 */
[----:B-1----:R-:W-:Y:S01]  /*6450*/  FADD R29, R19, R4 ;  /* 0x00000004131d7221 */ /* 0x002fe20000000000 */
[--C-:B------:R-:W-:Y:S01]  /*6460*/  FADD R31, R31, -R2.reuse ;  /* 0x800000021f1f7221 */ /* 0x100fe20000000000 */
[----:B------:R-:W-:-:S04]  /*6470*/  FADD R33, R33, -R2 ;  /* 0x8000000221217221 */ /* 0x000fc80000000000 */
[----:B------:R1:W3:Y:S01]  /*6480*/  MUFU.EX2 R84, R27 ;  /* 0x0000001b00547308 */ /* 0x0002e20000000800 */
[----:B0-----:R-:W-:Y:S01]  /*6490*/  FADD R4, R18, R29 ;  /* 0x0000001d12047221 */ /* 0x001fe20000000000 */
[----:B------:R-:W-:-:S03]  /*64a0*/  FMUL R31, R31, 1.4426950216293334961 ;  /* 0x3fb8aa3b1f1f7820 */ /* 0x000fc60000400000 */
[----:B------:R-:W-:-:S03]  /*64b0*/  FADD R29, R21, R4 ;  /* 0x00000004151d7221 */ /* 0x000fc60000000000 */
[----:B------:R-:W0:Y:S01]  /*64c0*/  MUFU.EX2 R25, R25 ;  /* 0x0000001900197308 */ /* 0x000e220000000800 */
[----:B-1----:R-:W-:Y:S01]  /*64d0*/  FMUL R27, R33, 1.4426950216293334961 ;  /* 0x3fb8aa3b211b7820 */ /* 0x002fe20000400000 */
[--C-:B------:R-:W-:Y:S01]  /*64e0*/  FADD R37, R37, -R2.reuse ;  /* 0x8000000225257221 */ /* 0x100fe20000000000 */
[----:B------:R-:W-:Y:S01]  /*64f0*/  FADD R4, R82, R29 ;  /* 0x0000001d52047221 */ /* 0x000fe20000000000 */
[----:B------:R-:W-:-:S04]  /*6500*/  FADD R35, R35, -R2 ;  /* 0x8000000223237221 */ /* 0x000fc80000000000 */
[----:B------:R-:W1:Y:S01]  /*6510*/  MUFU.EX2 R86, R31 ;  /* 0x0000001f00567308 */ /* 0x000e620000000800 */
[----:B------:R-:W-:Y:S01]  /*6520*/  FMUL R37, R37, 1.4426950216293334961 ;  /* 0x3fb8aa3b25257820 */ /* 0x000fe20000400000 */
[----:B--2---:R-:W-:Y:S01]  /*6530*/  FADD R29, R23, R4 ;  /* 0x00000004171d7221 */ /* 0x004fe20000000000 */
[----:B------:R-:W-:Y:S01]  /*6540*/  FMUL R35, R35, 1.4426950216293334961 ;  /* 0x3fb8aa3b23237820 */ /* 0x000fe20000400000 */
[----:B------:R-:W-:-:S04]  /*6550*/  FADD R39, R39, -R2 ;  /* 0x8000000227277221 */ /* 0x000fc80000000000 */
[----:B------:R-:W2:Y:S01]  /*6560*/  MUFU.EX2 R27, R27 ;  /* 0x0000001b001b7308 */ /* 0x000ea20000000800 */
[----:B---3--:R-:W-:Y:S01]  /*6570*/  FADD R4, R84, R29 ;  /* 0x0000001d54047221 */ /* 0x008fe20000000000 */
[----:B------:R-:W-:Y:S01]  /*6580*/  FADD R41, R41, -R2 ;  /* 0x8000000229297221 */ /* 0x000fe20000000000 */
[----:B------:R-:W-:-:S05]  /*6590*/  FMUL R39, R39, 1.4426950216293334961 ;  /* 0x3fb8aa3b27277820 */ /* 0x000fca0000400000 */
[----:B------:R-:W3:Y:S01]  /*65a0*/  MUFU.EX2 R88, R37 ;  /* 0x0000002500587308 */ /* 0x000ee20000000800 */
[----:B0-----:R-:W-:Y:S01]  /*65b0*/  FADD R29, R25, R4 ;  /* 0x00000004191d7221 */ /* 0x001fe20000000000 */
[----:B------:R-:W-:Y:S01]  /*65c0*/  FMUL R41, R41, 1.4426950216293334961 ;  /* 0x3fb8aa3b29297820 */ /* 0x000fe20000400000 */
[----:B------:R-:W-:-:S05]  /*65d0*/  FADD R43, R43, -R2 ;  /* 0x800000022b2b7221 */ /* 0x000fca0000000000 */
[----:B------:R-:W0:Y:S01]  /*65e0*/  MUFU.EX2 R35, R35 ;  /* 0x0000002300237308 */ /* 0x000e220000000800 */
[----:B-1----:R-:W-:Y:S01]  /*65f0*/  FADD R4, R86, R29 ;  /* 0x0000001d56047221 */ /* 0x002fe20000000000 */
[----:B------:R-:W-:Y:S01]  /*6600*/  FADD R45, R45, -R2 ;  /* 0x800000022d2d7221 */ /* 0x000fe20000000000 */
[----:B------:R-:W-:Y:S01]  /*6610*/  ISETP.NE.U32.AND P2, PT, R3, RZ, PT ;  /* 0x000000ff0300720c */ /* 0x000fe20003f45070 */
[----:B------:R-:W-:-:S04]  /*6620*/  FMUL R43, R43, 1.4426950216293334961 ;  /* 0x3fb8aa3b2b2b7820 */ /* 0x000fc80000400000 */
[----:B------:R-:W1:Y:S01]  /*6630*/  MUFU.EX2 R90, R39 ;  /* 0x00000027005a7308 */ /* 0x000e620000000800 */
[----:B------:R-:W-:Y:S01]  /*6640*/  FADD R47, R47, -R2 ;  /* 0x800000022f2f7221 */ /* 0x000fe20000000000 */
[----:B--2---:R-:W-:Y:S01]  /*6650*/  FADD R3, R27, R4 ;  /* 0x000000041b037221 */ /* 0x004fe20000000000 */
[----:B------:R-:W-:Y:S01]  /*6660*/  FMUL R45, R45, 1.4426950216293334961 ;  /* 0x3fb8aa3b2d2d7820 */ /* 0x000fe20000400000 */
[----:B------:R-:W-:-:S04]  /*6670*/  SEL R135, RZ, 0x90, !P2 ;  /* 0x00000090ff877807 */ /* 0x000fc80005000000 */
[----:B------:R-:W2:Y:S01]  /*6680*/  MUFU.EX2 R41, R41 ;  /* 0x0000002900297308 */ /* 0x000ea20000000800 */
[----:B------:R-:W-:Y:S01]  /*6690*/  F2FP.F16.F32.PACK_AB R4, R78, R49 ;  /* 0x000000314e04723e */ /* 0x000fe200000000ff */
[----:B------:R-:W-:Y:S01]  /*66a0*/  FMUL R47, R47, 1.4426950216293334961 ;  /* 0x3fb8aa3b2f2f7820 */ /* 0x000fe20000400000 */
[----:B---3--:R-:W-:Y:S01]  /*66b0*/  FADD R78, R88, R3 ;  /* 0x00000003584e7221 */ /* 0x008fe20000000000 */
[----:B------:R-:W-:-:S04]  /*66c0*/  LOP3.LUT R135, R135, R40, RZ, 0x3c, !PT ;  /* 0x0000002887877212 */ /* 0x000fc800078e3cff */
[----:B------:R-:W3:Y:S01]  /*66d0*/  MUFU.EX2 R92, R43 ;  /* 0x0000002b005c7308 */ /* 0x000ee20000000800 */
[----:B0-----:R-:W-:-:S07]  /*66e0*/  FADD R3, R35, R78 ;  /* 0x0000004e23037221 */ /* 0x001fce0000000000 */
[----:B------:R-:W0:Y:S01]  /*66f0*/  MUFU.EX2 R45, R45 ;  /* 0x0000002d002d7308 */ /* 0x000e220000000800 */
[----:B-1----:R-:W-:-:S07]  /*6700*/  FADD R78, R90, R3 ;  /* 0x000000035a4e7221 */ /* 0x002fce0000000000 */
[----:B------:R-:W1:Y:S01]  /*6710*/  MUFU.EX2 R40, R47 ;  /* 0x0000002f00287308 */ /* 0x000e620000000800 */
[----:B--2---:R-:W-:Y:S01]  /*6720*/  FADD R3, R41, R78 ;  /* 0x0000004e29037221 */ /* 0x004fe20000000000 */
[----:B------:R-:W-:Y:S02]  /*6730*/  F2FP.F16.F32.PACK_AB R6, R7, R6 ;  /* 0x000000060706723e */ /* 0x000fe400000000ff */
[----:B------:R-:W-:Y:S01]  /*6740*/  F2FP.F16.F32.PACK_AB R5, R8, R5 ;  /* 0x000000050805723e */ /* 0x000fe200000000ff */
[----:B---3--:R-:W-:Y:S01]  /*6750*/  FADD R78, R92, R3 ;  /* 0x000000035c4e7221 */ /* 0x008fe20000000000 */
[----:B------:R-:W-:Y:S02]  /*6760*/  F2FP.F16.F32.PACK_AB R7, R80, R9 ;  /* 0x000000095007723e */ /* 0x000fe400000000ff */
[----:B------:R-:W-:Y:S02]  /*6770*/  F2FP.F16.F32.PACK_AB R8, R11, R10 ;  /* 0x0000000a0b08723e */ /* 0x000fe400000000ff */
[----:B------:R-:W-:Y:S01]  /*6780*/  F2FP.F16.F32.PACK_AB R9, R12, R13 ;  /* 0x0000000d0c09723e */ /* 0x000fe200000000ff */
[----:B0-----:R-:W-:Y:S01]  /*6790*/  FADD R3, R45, R78 ;  /* 0x0000004e2d037221 */ /* 0x001fe20000000000 */
[----:B------:R-:W-:-:S02]  /*67a0*/  F2FP.F16.F32.PACK_AB R10, R15, R14 ;  /* 0x0000000e0f0a723e */ /* 0x000fc400000000ff */
[----:B------:R-:W-:Y:S02]  /*67b0*/  F2FP.F16.F32.PACK_AB R11, R16, R17 ;  /* 0x00000011100b723e */ /* 0x000fe400000000ff */
[----:B------:R-:W-:Y:S02]  /*67c0*/  F2FP.F16.F32.PACK_AB R12, R18, R19 ;  /* 0x00000013120c723e */ /* 0x000fe400000000ff */
[----:B------:R-:W-:Y:S02]  /*67d0*/  F2FP.F16.F32.PACK_AB R13, R82, R21 ;  /* 0x00000015520d723e */ /* 0x000fe400000000ff */
[----:B------:R-:W-:Y:S02]  /*67e0*/  F2FP.F16.F32.PACK_AB R14, R84, R23 ;  /* 0x00000017540e723e */ /* 0x000fe400000000ff */
[----:B------:R-:W-:Y:S02]  /*67f0*/  F2FP.F16.F32.PACK_AB R15, R86, R25 ;  /* 0x00000019560f723e */ /* 0x000fe400000000ff */
[----:B------:R-:W-:-:S02]  /*6800*/  F2FP.F16.F32.PACK_AB R16, R88, R27 ;  /* 0x0000001b5810723e */ /* 0x000fc400000000ff */
[----:B------:R-:W-:Y:S02]  /*6810*/  F2FP.F16.F32.PACK_AB R17, R90, R35 ;  /* 0x000000235a11723e */ /* 0x000fe400000000ff */
[----:B------:R-:W-:Y:S02]  /*6820*/  F2FP.F16.F32.PACK_AB R18, R92, R41 ;  /* 0x000000295c12723e */ /* 0x000fe400000000ff */
[----:B-1----:R-:W-:Y:S01]  /*6830*/  F2FP.F16.F32.PACK_AB R19, R40, R45 ;  /* 0x0000002d2813723e */ /* 0x002fe200000000ff */
[----:B------:R-:W-:Y:S06]  /*6840*/  @!P0 BRA `(.L_x_9) ;  /* 0x0000000000048947 */ /* 0x000fec0003800000 */
[----:B------:R0:W-:Y:S02]  /*6850*/  STTM.x16 tmem[UR65+0xa0], R4 ;  /* 0x0000a004000079ed */ /* 0x0001e40008240041 */
.L_x_9:
[----:B------:R-:W-:Y:S01]  /*6860*/  LOP3.LUT R141, R135, 0x20, RZ, 0x3c, !PT ;  /* 0x00000020878d7812 */ /* 0x000fe200078e3cff */
[----:B0-----:R-:W-:Y:S01]  /*6870*/  FADD R5, R40, R3 ;  /* 0x0000000328057221 */ /* 0x001fe20000000000 */
[----:B-----5:R-:W-:Y:S01]  /*6880*/  STS.U16 [R135+UR62+0x8000], R76 ;  /* 0x0080004c87007988 */ /* 0x020fe2000800043e */
[----:B------:R-:W-:-:S03]  /*6890*/  FADD R3, -R2, -INF ;  /* 0xff80000002037421 */ /* 0x000fc60000000100 */
[----:B------:R-:W-:Y:S01]  /*68a0*/  STS.U16 [R135+UR62+0x8200], R74 ;  /* 0x0082004a87007988 */ /* 0x000fe2000800043e */
[----:B------:R-:W-:-:S03]  /*68b0*/  FMUL R3, R3, 1.4426950216293334961 ;  /* 0x3fb8aa3b03037820 */ /* 0x000fc60000400000 */
        /* <DEDUP_REMOVED lines=11> */
[----:B0-----:R-:W0:Y:S03]  /*6970*/  MUFU.EX2 R0, R3 ;  /* 0x0000000300007308 */ /* 0x001e260000000800 */
[----:B------:R-:W-:Y:S04]  /*6980*/  STS.U16 [R135+UR62+0x9a00], R52 ;  /* 0x009a003487007988 */ /* 0x000fe8000800043e */
[----:B------:R-:W-:Y:S04]  /*6990*/  STS.U16 [R135+UR62+0x9c00], R50 ;  /* 0x009c003287007988 */ /* 0x000fe8000800043e */
[----:B------:R-:W-:Y:S04]  /*69a0*/  STS.U16 [R135+UR62+0x9e00], R48 ;  /* 0x009e003087007988 */ /* 0x000fe8000800043e */
[----:B------:R-:W-:Y:S01]  /*69b0*/  STS.U16 [R141+UR62+0x8100], R46 ;  /* 0x0081002e8d007988 */ /* 0x000fe2000800043e */
[----:B0-----:R-:W-:-:S03]  /*69c0*/  FADD R140, R0, R5 ;  /* 0x00000005008c7221 */ /* 0x001fc60000000000 */
        /* <DEDUP_REMOVED lines=12> */
[----:B------:R1:W-:Y:S04]  /*6a90*/  STS.U16 [R141+UR62+0x9b00], R137 ;  /* 0x009b00898d007988 */ /* 0x0003e8000800043e */
[----:B------:R1:W-:Y:S04]  /*6aa0*/  STS.U16 [R141+UR62+0x9d00], R133 ;  /* 0x009d00858d007988 */ /* 0x0003e8000800043e */
[----:B------:R1:W-:Y:S01]  /*6ab0*/  STS.U16 [R141+UR62+0x9f00], R132 ;  /* 0x009f00848d007988 */ /* 0x0003e2000800043e */
[----:B------:R-:W2:Y:S02]  /*6ac0*/  FENCE.VIEW.ASYNC.T ;  /* 0x00000000000073c6 */ /* 0x000ea40000000200 */
[----:B--2---:R-:W-:Y:S06]  /*6ad0*/  BAR.SYNC.DEFER_BLOCKING 0x0 ;  /* 0x0000000000007b1d */ /* 0x004fec0000010000 */
[----:B0-----:R-:W0:Y:S01]  /*6ae0*/  LDTM.x128 R4, tmem[UR65] ;  /* 0x00000041000479ee */ /* 0x001e2200083c0000 */
[----:B------:R-:W-:Y:S01]  /*6af0*/  NOP ;  /* 0x0000000000007918 */ /* 0x000fe20000000000 */
[----:B------:R-:W-:Y:S05]  /*6b00*/  @!P0 BRA `(.L_x_10) ;  /* 0x0000000800048947 */ /* 0x000fea0003800000 */
[C---:B0-----:R-:W-:Y:S01]  /*6b10*/  FMUL R4, R0.reuse, R4 ;  /* 0x0000000400047220 */ /* 0x041fe20000400000 */
[C---:B------:R-:W-:Y:S01]  /*6b20*/  FMUL R5, R0.reuse, R5 ;  /* 0x0000000500057220 */ /* 0x040fe20000400000 */
        /* <DEDUP_REMOVED lines=125> */
[----:B------:R-:W-:-:S04]  /*7300*/  FMUL R131, R0, R131 ;  /* 0x0000008300837220 */ /* 0x000fc80000400000 */
[----:B------:R2:W-:Y:S03]  /*7310*/  STTM.x128 tmem[UR65], R4 ;  /* 0x00000004000079ed */ /* 0x0005e600083c0041 */
.L_x_10:
[----:B0-----:R-:W0:Y:S02]  /*7320*/  FENCE.VIEW.ASYNC.T ;  /* 0x00000000000073c6 */ /* 0x001e240000000200 */
[----:B0-----:R-:W-:Y:S01]  /*7330*/  BAR.SYNC.DEFER_BLOCKING 0x0 ;  /* 0x0000000000007b1d */ /* 0x001fe20000010000 */
[----:B------:R-:W-:Y:S01]  /*7340*/  UIADD3 UR72, UPT, UPT, UR62, 0xe000, URZ ;  /* 0x0000e0003e487890 */ /* 0x000fe2000fffe0ff */
[----:B------:R-:W-:Y:S01]  /*7350*/  FSEL R0, R2, -INF , P0 ;  /* 0xff80000002007808 */ /* 0x000fe20000000000 */
[----:B------:R-:W-:Y:S01]  /*7360*/  UIADD3 UR67, UPT, UPT, UR63, 0xa0, URZ ;  /* 0x000000a03f437890 */ /* 0x000fe2000fffe0ff */
[----:B------:R-:W-:Y:S02]  /*7370*/  FSEL R140, R140, 1, P0 ;  /* 0x3f8000008c8c7808 */ /* 0x000fe40000000000 */
[----:B------:R0:W-:Y:S06]  /*7380*/  MEMBAR.ALL.CTA ;  /* 0x0000000000007992 */ /* 0x0001ec0000008000 */
[----:B0-----:R-:W0:Y:S02]  /*7390*/  FENCE.VIEW.ASYNC.S ;  /* 0x00000000000073c6 */ /* 0x001e240000000000 */
[----:B0-----:R-:W-:Y:S06]  /*73a0*/  BAR.SYNC.DEFER_BLOCKING 0x0 ;  /* 0x0000000000007b1d */ /* 0x001fec0000010000 */
[----:B------:R-:W-:Y:S05]  /*73b0*/  @!P1 BRA `(.L_x_11) ;  /* 0x0000000000649947 */ /* 0x000fea0003800000 */
[----:B------:R-:W-:Y:S01]  /*73c0*/  UIADD3 UR4, UPT, UPT, UR62, 0x8000, URZ ;  /* 0x000080003e047890 */ /* 0x000fe2000fffe0ff */
[----:B------:R-:W-:Y:S01]  /*73d0*/  BSSY.RECONVERGENT B0, `(.L_x_12) ;  /* 0x0000016000007945 */ /* 0x000fe20003800200 */
[----:B------:R-:W-:Y:S02]  /*73e0*/  ELECT P0, URZ, PT ;  /* 0x0000000000ff782f */ /* 0x000fe40003800000 */
[----:B------:R-:W-:Y:S01]  /*73f0*/  USHF.R.U32.HI UR4, URZ, 0x4, UR4 ;  /* 0x00000004ff047899 */ /* 0x000fe20008011604 */
[----:B------:R-:W-:Y:S01]  /*7400*/  UMOV UR12, 0xfffffffe ;  /* 0xfffffffe000c7882 */ /* 0x000fe20000000000 */
[----:B------:R-:W-:Y:S02]  /*7410*/  UMOV UR13, 0x7fffbfdf ;  /* 0x7fffbfdf000d7882 */ /* 0x000fe40000000000 */
[----:B------:R-:W-:Y:S01]  /*7420*/  USGXT.U32 UR4, UR4, 0xe ;  /* 0x0000000e0404789a */ /* 0x000fe20008000000 */
[----:B------:R-:W-:Y:S01]  /*7430*/  UMOV UR5, URZ ;  /* 0x000000ff00057c82 */ /* 0x000fe20008000000 */
[----:B------:R-:W-:-:S02]  /*7440*/  UIADD3 UR6, UPT, UPT, UR63, 0xa8, URZ ;  /* 0x000000a83f067890 */ /* 0x000fc4000fffe0ff */
[----:B------:R-:W-:Y:S01]  /*7450*/  UIADD3.64 UR12, UPT, UPT, UR4, -UR12, URZ ;  /* 0x8000000c040c7297 */ /* 0x000fe2000fffe0ff */
[----:B------:R-:W-:Y:S01]  /*7460*/  UMOV UR16, 0x0 ;  /* 0x0000000000107882 */ /* 0x000fe20000000000 */
[----:B------:R-:W-:Y:S01]  /*7470*/  UMOV UR17, 0x8200010 ;  /* 0x0820001000117882 */ /* 0x000fe20000000000 */
[----:B------:R-:W-:Y:S01]  /*7480*/  UMOV UR5, 0x80004020 ;  /* 0x8000402000057882 */ /* 0x000fe20000000000 */
[----:B------:R-:W-:Y:S01]  /*7490*/  UMOV UR18, 0x0 ;  /* 0x0000000000127882 */ /* 0x000fe20000000000 */
[----:B------:R-:W-:Y:S01]  /*74a0*/  UMOV UR19, 0x8200010 ;  /* 0x0820001000137882 */ /* 0x000fe20000000000 */
[----:B------:R0:W-:Y:S03]  /*74b0*/  UTCHMMA tmem[UR67], gdesc[UR4], tmem[UR63], tmem[UR16], idesc[UR17], UPT ;  /* 0x00ff1004430079ea */ /* 0x0001e6000b80003f */
[----:B------:R0:W-:Y:S01]  /*74c0*/  UTCHMMA tmem[UR6], gdesc[UR12], tmem[UR63], tmem[UR18], idesc[UR19], UPT ;  /* 0x00ff120c060079ea */ /* 0x0001e2000b80003f */
[----:B------:R-:W-:Y:S05]  /*74d0*/  @!P0 BRA `(.L_x_13) ;  /* 0x0000000000148947 */ /* 0x000fea0003800000 */
[----:B0-----:R-:W-:Y:S01]  /*74e0*/  UMOV UR4, UR72 ;  /* 0x0000004800047c82 */ /* 0x001fe20008000000 */
[----:B------:R-:W-:Y:S02]  /*74f0*/  UMOV UR5, URZ ;  /* 0x000000ff00057c82 */ /* 0x000fe40008000000 */
[----:B------:R-:W-:Y:S02]  /*7500*/  UMOV UR4, UR4 ;  /* 0x0000000400047c82 */ /* 0x000fe40008000000 */
[----:B------:R3:W-:Y:S01]  /*7510*/  UTCBAR [UR4], URZ ;  /* 0x000000ff040073e9 */ /* 0x0007e200080000ff */
[----:B------:R-:W-:Y:S02]  /*7520*/  NOP ;  /* 0x0000000000007918 */ /* 0x000fe40000000000 */
.L_x_13:
[----:B0--3--:R-:W-:Y:S05]  /*7530*/  BSYNC.RECONVERGENT B0 ;  /* 0x0000000000007941 */ /* 0x009fea0003800200 */
.L_x_12:
[----:B------:R-:W-:Y:S05]  /*7540*/  BRA `(.L_x_14) ;  /* 0x0000000000087947 */ /* 0x000fea0003800000 */
.L_x_11:
[----:B------:R-:W-:-:S09]  /*7550*/  UISETP.GE.AND UP2, UPT, UR73, URZ, UPT ;  /* 0x000000ff4900728c */ /* 0x000fd2000bf46270 */
[----:B------:R-:W-:Y:S05]  /*7560*/  BRA.U !UP2, `(.L_x_15) ;  /* 0x000000390aa07547 */ /* 0x000fea000b800000 */
.L_x_14:
[----:B------:R-:W-:Y:S01]  /*7570*/  USHF.R.U32.HI UR12, URZ, 0x4, UR62 ;  /* 0x00000004ff0c7899 */ /* 0x000fe2000801163e */
[----:B--2---:R-:W-:Y:S01]  /*7580*/  HFMA2 R40, -RZ, RZ, 0, 0 ;  /* 0x00000000ff287431 */ /* 0x004fe200000001ff */
[----:B------:R-:W-:Y:S01]  /*7590*/  USHF.R.U32.HI UR44, URZ, 0x4, UR7 ;  /* 0x00000004ff2c7899 */ /* 0x000fe20008011607 */
[----:B-1----:R-:W-:Y:S01]  /*75a0*/  CS2R R132, SRZ ;  /* 0x0000000000847805 */ /* 0x002fe2000001ff00 */
[----:B------:R-:W-:Y:S02]  /*75b0*/  USGXT.U32 UR12, UR12, 0xe ;  /* 0x0000000e0c0c789a */ /* 0x000fe40008000000 */
[----:B------:R-:W-:Y:S02]  /*75c0*/  USGXT.U32 UR44, UR44, 0xe ;  /* 0x0000000e2c2c789a */ /* 0x000fe40008000000 */
[----:B------:R-:W-:Y:S02]  /*75d0*/  UISETP.NE.U32.AND UP2, UPT, UR14, URZ, UPT ;  /* 0x000000ff0e00728c */ /* 0x000fe4000bf45070 */
[----:B------:R-:W-:-:S02]  /*75e0*/  ULOP3.LUT UR42, UR12, 0x4000000, URZ, 0xfc, !UPT ;  /* 0x040000000c2a7892 */ /* 0x000fc4000f8efcff */
[----:B------:R-:W-:Y:S02]  /*75f0*/  UIADD3 UR14, UP3, UPT, UR44, 0x2, URZ ;  /* 0x000000022c0e7890 */ /* 0x000fe4000ff7e0ff */
[----:B------:R-:W-:Y:S01]  /*7600*/  UIADD3 UR12, UP4, UPT, UR12, 0x4000080, URZ ;  /* 0x040000800c0c7890 */ /* 0x000fe2000ff9e0ff */
[----:B------:R-:W-:Y:S01]  /*7610*/  UMOV UR5, URZ ;  /* 0x000000ff00057c82 */ /* 0x000fe20008000000 */
[----:B------:R-:W-:Y:S01]  /*7620*/  UIADD3 UR4, UPT, UPT, UR62, 0xc000, URZ ;  /* 0x0000c0003e047890 */ /* 0x000fe2000fffe0ff */
[----:B------:R-:W-:Y:S01]  /*7630*/  UMOV UR6, URZ ;  /* 0x000000ff00067c82 */ /* 0x000fe20008000000 */
[----:B------:R-:W-:Y:S02]  /*7640*/  UIADD3.X UR15, UPT, UPT, UR5, 0x40004040, URZ, UP3, !UPT ;  /* 0x40004040050f7890 */ /* 0x000fe40009ffe4ff */
[----:B------:R-:W-:Y:S02]  /*7650*/  USHF.L.U32 UR68, UR68, 0x5, URZ ;  /* 0x0000000544447899 */ /* 0x000fe400080006ff */
[----:B------:R-:W-:-:S02]  /*7660*/  UIADD3.X UR13, UPT, UPT, UR6, 0x40004040, URZ, UP4, !UPT ;  /* 0x40004040060d7890 */ /* 0x000fc4000a7fe4ff */
[----:B------:R-:W-:Y:S02]  /*7670*/  UIADD3 UR16, UP6, UPT, UR12, 0x80, URZ ;  /* 0x000000800c107890 */ /* 0x000fe4000ffde0ff */
[----:B------:R-:W-:Y:S01]  /*7680*/  UIADD3 UR18, UP3, UPT, UR12, 0x100, URZ ;  /* 0x000001000c127890 */ /* 0x000fe2000ff7e0ff */
[----:B------:R-:W-:Y:S01]  /*7690*/  MOV R3, UR68 ;  /* 0x0000004400037c02 */ /* 0x000fe20008000f00 */
[----:B------:R-:W-:Y:S02]  /*76a0*/  USHF.R.U32.HI UR4, URZ, 0x4, UR4 ;  /* 0x00000004ff047899 */ /* 0x000fe40008011604 */
[----:B------:R-:W-:Y:S02]  /*76b0*/  USHF.L.U32 UR69, UR69, 0x5, URZ ;  /* 0x0000000545457899 */ /* 0x000fe400080006ff */
[----:B------:R-:W-:Y:S02]  /*76c0*/  UIADD3.X UR17, UPT, UPT, UR13, URZ, URZ, UP6, !UPT ;  /* 0x000000ff0d117290 */ /* 0x000fe4000b7fe4ff */
[----:B------:R-:W-:-:S02]  /*76d0*/  UIADD3.X UR19, UPT, UPT, UR13, URZ, URZ, UP3, !UPT ;  /* 0x000000ff0d137290 */ /* 0x000fc40009ffe4ff */
[----:B------:R-:W-:Y:S02]  /*76e0*/  USGXT.U32 UR4, UR4, 0xe ;  /* 0x0000000e0404789a */ /* 0x000fe40008000000 */
[----:B------:R-:W-:Y:S02]  /*76f0*/  UIADD3 UR20, UP4, UPT, UR12, 0x180, URZ ;  /* 0x000001800c147890 */ /* 0x000fe4000ff9e0ff */
[----:B------:R-:W-:Y:S02]  /*7700*/  UIADD3 UR22, UP5, UPT, UR12, 0x200, URZ ;  /* 0x000002000c167890 */ /* 0x000fe4000ffbe0ff */
[----:B------:R-:W-:Y:S02]  /*7710*/  UIADD3 UR24, UP6, UPT, UR12, 0x280, URZ ;  /* 0x000002800c187890 */ /* 0x000fe4000ffde0ff */
[----:B------:R-:W-:Y:S01]  /*7720*/  UIADD3 UR26, UP3, UPT, UR12, 0x300, URZ ;  /* 0x000003000c1a7890 */ /* 0x000fe2000ff7e0ff */
[----:B------:R-:W-:Y:S01]  /*7730*/  UMOV UR28, 0xfffffffe ;  /* 0xfffffffe001c7882 */ /* 0x000fe20000000000 */
[----:B------:R-:W-:Y:S01]  /*7740*/  UMOV UR29, 0x7fffbfdf ;  /* 0x7fffbfdf001d7882 */ /* 0x000fe20000000000 */
[----:B------:R-:W-:Y:S01]  /*7750*/  UMOV UR70, 0x1 ;  /* 0x0000000100467882 */ /* 0x000fe20000000000 */
[----:B------:R-:W-:Y:S01]  /*7760*/  UMOV UR8, URZ ;  /* 0x000000ff00087c82 */ /* 0x000fe20008000000 */
[----:B------:R-:W0:Y:S01]  /*7770*/  LDCU UR71, c[0x0][0x3a8] ;  /* 0x00007500ff4777ac */ /* 0x000e220008000800 */
[----:B------:R-:W-:-:S02]  /*7780*/  UIADD3 UR73, UPT, UPT, UR73, 0x60, URZ ;  /* 0x0000006049497890 */ /* 0x000fc4000fffe0ff */
[----:B------:R-:W-:Y:S02]  /*7790*/  UIADD3.64 UR28, UPT, UPT, UR4, -UR28, URZ ;  /* 0x8000001c041c7297 */ /* 0x000fe4000fffe0ff */
[----:B------:R-:W-:Y:S02]  /*77a0*/  UIADD3.X UR21, UPT, UPT, UR13, URZ, URZ, UP4, !UPT ;  /* 0x000000ff0d157290 */ /* 0x000fe4000a7fe4ff */
[----:B------:R-:W-:Y:S02]  /*77b0*/  UIADD3.X UR23, UPT, UPT, UR13, URZ, URZ, UP5, !UPT ;  /* 0x000000ff0d177290 */ /* 0x000fe4000affe4ff */
[----:B------:R-:W-:Y:S02]  /*77c0*/  UIADD3.X UR25, UPT, UPT, UR13, URZ, URZ, UP6, !UPT ;  /* 0x000000ff0d197290 */ /* 0x000fe4000b7fe4ff */
[----:B------:R-:W-:Y:S02]  /*77d0*/  UIADD3.X UR27, UPT, UPT, UR13, URZ, URZ, UP3, !UPT ;  /* 0x000000ff0d1b7290 */ /* 0x000fe40009ffe4ff */
[----:B------:R-:W-:-:S02]  /*77e0*/  UIADD3.64 UR30, UPT, UPT, UR14, 0x2, URZ ;  /* 0x000000020e1e7897 */ /* 0x000fc4000fffe0ff */
[----:B------:R-:W-:Y:S02]  /*77f0*/  UIADD3.64 UR32, UPT, UPT, UR14, 0x4, URZ ;  /* 0x000000040e207897 */ /* 0x000fe4000fffe0ff */
[----:B------:R-:W-:Y:S02]  /*7800*/  UIADD3.64 UR34, UPT, UPT, UR14, 0xfe, URZ ;  /* 0x000000fe0e227897 */ /* 0x000fe4000fffe0ff */
[----:B------:R-:W-:Y:S02]  /*7810*/  UIADD3.64 UR36, UPT, UPT, UR14, 0x100, URZ ;  /* 0x000001000e247897 */ /* 0x000fe4000fffe0ff */
[----:B------:R-:W-:Y:S02]  /*7820*/  UIADD3.64 UR38, UPT, UPT, UR14, 0x102, URZ ;  /* 0x000001020e267897 */ /* 0x000fe4000fffe0ff */
[----:B------:R-:W-:Y:S01]  /*7830*/  UIADD3.64 UR40, UPT, UPT, UR14, 0x104, URZ ;  /* 0x000001040e287897 */ /* 0x000fe2000fffe0ff */
[----:B0-----:R-:W-:-:S11]  /*7840*/  UMOV UR74, UR69 ;  /* 0x00000045004a7c82 */ /* 0x001fd60008000000 */
.L_x_20:
[----:B------:R-:W2:Y:S04]  /*7850*/  LDL.64 R16, [R1] ;  /* 0x0000000001107983 */ /* 0x000ea80000100a00 */
[----:B------:R-:W3:Y:S04]  /*7860*/  LDL.64 R14, [R1+0x38] ;  /* 0x00003800010e7983 */ /* 0x000ee80000100a00 */
[----:B------:R-:W4:Y:S01]  /*7870*/  LDL.64 R24, [R1+0x30] ;  /* 0x0000300001187983 */ /* 0x000f220000100a00 */
[----:B------:R-:W-:Y:S02]  /*7880*/  MOV R7, UR74 ;  /* 0x0000004a00077c02 */ /* 0x000fe40008000f00 */
[----:B------:R-:W-:Y:S01]  /*7890*/  MOV R4, R138 ;  /* 0x0000008a00047202 */ /* 0x000fe20000000f00 */
[----:B------:R-:W5:Y:S01]  /*78a0*/  LDL.64 R32, [R1+0x28] ;  /* 0x0000280001207983 */ /* 0x000f620000100a00 */
[----:B------:R-:W-:-:S02]  /*78b0*/  MOV R5, R139 ;  /* 0x0000008b00057202 */ /* 0x000fc40000000f00 */
[----:B------:R-:W-:Y:S01]  /*78c0*/  MOV R6, UR74 ;  /* 0x0000004a00067c02 */ /* 0x000fe20008000f00 */
[----:B------:R-:W4:Y:S01]  /*78d0*/  LDL.64 R36, [R1+0x20] ;  /* 0x0000200001247983 */ /* 0x000f220000100a00 */
[----:B------:R-:W-:Y:S01]  /*78e0*/  MOV R9, UR74 ;  /* 0x0000004a00097c02 */ /* 0x000fe20008000f00 */
[----:B------:R-:W-:Y:S01]  /*78f0*/  IMAD.WIDE R4, R7, 0x2, R4 ;  /* 0x0000000207047825 */ /* 0x000fe200078e0204 */
[----:B------:R-:W-:Y:S01]  /*7900*/  MOV R11, UR74 ;  /* 0x0000004a000b7c02 */ /* 0x000fe20008000f00 */
[----:B------:R-:W4:Y:S01]  /*7910*/  LDL.64 R42, [R1+0x10] ;  /* 0x00001000012a7983 */ /* 0x000f220000100a00 */
[----:B------:R-:W-:-:S03]  /*7920*/  MOV R12, UR74 ;  /* 0x0000004a000c7c02 */ /* 0x000fc60008000f00 */
[----:B------:R-:W4:Y:S04]  /*7930*/  LDL.64 R44, [R1+0x18] ;  /* 0x00001800012c7983 */ /* 0x000f280000100a00 */
[----:B------:R-:W5:Y:S01]  /*7940*/  LDL.64 R50, [R1+0x8] ;  /* 0x0000080001327983 */ /* 0x000f620000100a00 */
[----:B------:R-:W-:Y:S01]  /*7950*/  MOV R19, UR74 ;  /* 0x0000004a00137c02 */ /* 0x000fe20008000f00 */
[----:B------:R-:W-:Y:S01]  /*7960*/  IMAD.WIDE R8, R9, 0x2, R236 ;  /* 0x0000000209087825 */ /* 0x000fe200078e02ec */
[----:B------:R-:W-:Y:S01]  /*7970*/  MOV R23, UR74 ;  /* 0x0000004a00177c02 */ /* 0x000fe20008000f00 */
[----:B------:R-:W5:Y:S02]  /*7980*/  LDG.E.U16 R5, desc[UR10][R4.64] ;  /* 0x0000000a04057981 */ /* 0x000f64000c1e1500 */
[----:B------:R-:W-:-:S02]  /*7990*/  IMAD.WIDE R10, R11, 0x2, R220 ;  /* 0x000000020b0a7825 */ /* 0x000fc400078e02dc */
[----:B------:R-:W5:Y:S02]  /*79a0*/  LDG.E.U16 R9, desc[UR10][R8.64] ;  /* 0x0000000a08097981 */ /* 0x000f64000c1e1500 */
[----:B------:R-:W-:Y:S02]  /*79b0*/  IMAD.WIDE R18, R19, 0x2, R234 ;  /* 0x0000000213127825 */ /* 0x000fe400078e02ea */
[----:B------:R-:W5:Y:S02]  /*79c0*/  LDG.E.U16 R11, desc[UR10][R10.64] ;  /* 0x0000000a0a0b7981 */ /* 0x000f64000c1e1500 */
[----:B------:R-:W-:-:S05]  /*79d0*/  IMAD.WIDE R22, R23, 0x2, R218 ;  /* 0x0000000217167825 */ /* 0x000fca00078e02da */
[----:B------:R0:W5:Y:S01]  /*79e0*/  LDG.E.U16 R8, desc[UR10][R22.64] ;  /* 0x0000000a16087981 */ /* 0x000162000c1e1500 */
[----:B------:R-:W-:Y:S02]  /*79f0*/  MOV R21, UR74 ;  /* 0x0000004a00157c02 */ /* 0x000fe40008000f00 */
[----:B------:R-:W-:-:S03]  /*7a00*/  MOV R29, UR74 ;  /* 0x0000004a001d7c02 */ /* 0x000fc60008000f00 */
[----:B------:R-:W-:Y:S01]  /*7a10*/  IMAD.WIDE R20, R21, 0x2, R248 ;  /* 0x0000000215147825 */ /* 0x000fe200078e02f8 */
[----:B------:R-:W-:Y:S02]  /*7a20*/  MOV R27, UR74 ;  /* 0x0000004a001b7c02 */ /* 0x000fe40008000f00 */
[----:B------:R-:W-:Y:S01]  /*7a30*/  MOV R31, UR74 ;  /* 0x0000004a001f7c02 */ /* 0x000fe20008000f00 */
[----:B------:R-:W-:Y:S01]  /*7a40*/  IMAD.WIDE R28, R29, 0x2, R216 ;  /* 0x000000021d1c7825 */ /* 0x000fe200078e02d8 */
[----:B------:R-:W-:-:S03]  /*7a50*/  MOV R35, UR74 ;  /* 0x0000004a00237c02 */ /* 0x000fc60008000f00 */
[----:B0-----:R-:W-:Y:S01]  /*7a60*/  IMAD.WIDE R22, R27, 0x2, R246 ;  /* 0x000000021b167825 */ /* 0x001fe200078e02f6 */
[----:B------:R-:W-:-:S03]  /*7a70*/  MOV R38, UR74 ;  /* 0x0000004a00267c02 */ /* 0x000fc60008000f00 */
[----:B------:R-:W-:-:S04]  /*7a80*/  IMAD.WIDE R26, R31, 0x2, R230 ;  /* 0x000000021f1a7825 */ /* 0x000fc800078e02e6 */
[----:B------:R-:W-:Y:S01]  /*7a90*/  IMAD.WIDE R30, R31, 0x2, R214 ;  /* 0x000000021f1e7825 */ /* 0x000fe200078e02d6 */
[----:B------:R-:W-:Y:S02]  /*7aa0*/  MOV R39, UR74 ;  /* 0x0000004a00277c02 */ /* 0x000fe40008000f00 */
[----:B------:R-:W-:Y:S01]  /*7ab0*/  MOV R41, UR74 ;  /* 0x0000004a00297c02 */ /* 0x000fe20008000f00 */
[----:B--2---:R-:W-:Y:S01]  /*7ac0*/  IMAD.WIDE R6, R6, 0x2, R16 ;  /* 0x0000000206067825 */ /* 0x004fe200078e0210 */
[----:B------:R-:W-:-:S03]  /*7ad0*/  MOV R17, UR74 ;  /* 0x0000004a00117c02 */ /* 0x000fc60008000f00 */
[----:B---3--:R-:W-:Y:S02]  /*7ae0*/  IMAD.WIDE R12, R12, 0x2, R14 ;  /* 0x000000020c0c7825 */ /* 0x008fe400078e020e */
[----:B------:R-:W2:Y:S02]  /*7af0*/  LDG.E.U16 R7, desc[UR10][R6.64] ;  /* 0x0000000a06077981 */ /* 0x000ea4000c1e1500 */
[----:B------:R-:W-:Y:S02]  /*7b00*/  IMAD.WIDE R16, R17, 0x2, R250 ;  /* 0x0000000211107825 */ /* 0x000fe400078e02fa */
[----:B------:R0:W3:Y:S04]  /*7b10*/  LDG.E.U16 R2, desc[UR10][R12.64] ;  /* 0x0000000a0c027981 */ /* 0x0000e8000c1e1500 */
[----:B------:R-:W3:Y:S04]  /*7b20*/  LDG.E.U16 R4, desc[UR10][R16.64] ;  /* 0x0000000a10047981 */ /* 0x000ee8000c1e1500 */
[----:B------:R-:W3:Y:S01]  /*7b30*/  LDG.E.U16 R6, desc[UR10][R18.64] ;  /* 0x0000000a12067981 */ /* 0x000ee2000c1e1500 */
[----:B------:R-:W-:-:S02]  /*7b40*/  MOV R14, UR74 ;  /* 0x0000004a000e7c02 */ /* 0x000fc40008000f00 */
[----:B0-----:R-:W-:Y:S01]  /*7b50*/  MOV R13, UR74 ;  /* 0x0000004a000d7c02 */ /* 0x001fe20008000f00 */
[----:B------:R0:W3:Y:S02]  /*7b60*/  LDG.E.U16 R12, desc[UR10][R20.64] ;  /* 0x0000000a140c7981 */ /* 0x0000e4000c1e1500 */
[----:B----4-:R-:W-:Y:S01]  /*7b70*/  IMAD.WIDE R14, R14, 0x2, R24 ;  /* 0x000000020e0e7825 */ /* 0x010fe200078e0218 */
[----:B------:R-:W-:Y:S01]  /*7b80*/  MOV R25, UR74 ;  /* 0x0000004a00197c02 */ /* 0x000fe20008000f00 */
[----:B------:R1:W4:Y:S04]  /*7b90*/  LDG.E.U16 R16, desc[UR10][R22.64] ;  /* 0x0000000a16107981 */ /* 0x000328000c1e1500 */
[----:B------:R-:W-:Y:S01]  /*7ba0*/  IMAD.WIDE R24, R25, 0x2, R232 ;  /* 0x0000000219187825 */ /* 0x000fe200078e02e8 */
[----:B------:R-:W4:Y:S01]  /*7bb0*/  LDG.E.U16 R10, desc[UR10][R14.64] ;  /* 0x0000000a0e0a7981 */ /* 0x000f22000c1e1500 */
[----:B0-----:R-:W-:-:S02]  /*7bc0*/  MOV R20, UR74 ;  /* 0x0000004a00147c02 */ /* 0x001fc40008000f00 */
[----:B-----5:R-:W-:Y:S01]  /*7bd0*/  IMAD.WIDE R18, R13, 0x2, R32 ;  /* 0x000000020d127825 */ /* 0x020fe200078e0220 */
[----:B------:R-:W-:Y:S01]  /*7be0*/  MOV R21, UR74 ;  /* 0x0000004a00157c02 */ /* 0x000fe20008000f00 */
[----:B------:R0:W5:Y:S01]  /*7bf0*/  LDG.E.U16 R13, desc[UR10][R24.64] ;  /* 0x0000000a180d7981 */ /* 0x000162000c1e1500 */
[----:B------:R-:W-:Y:S01]  /*7c00*/  MOV R33, UR74 ;  /* 0x0000004a00217c02 */ /* 0x000fe20008000f00 */
[----:B-1----:R-:W-:Y:S02]  /*7c10*/  IMAD.WIDE R22, R35, 0x2, R212 ;  /* 0x0000000223167825 */ /* 0x002fe400078e02d4 */
[----:B------:R1:W5:Y:S02]  /*7c20*/  LDG.E.U16 R17, desc[UR10][R26.64] ;  /* 0x0000000a1a117981 */ /* 0x000364000c1e1500 */
[----:B------:R-:W-:Y:S02]  /*7c30*/  IMAD.WIDE R32, R33, 0x2, R228 ;  /* 0x0000000221207825 */ /* 0x000fe400078e02e4 */
[----:B------:R1:W5:Y:S02]  /*7c40*/  LDG.E.U16 R14, desc[UR10][R28.64] ;  /* 0x0000000a1c0e7981 */ /* 0x000364000c1e1500 */
[----:B0-----:R-:W-:Y:S01]  /*7c50*/  IMAD.WIDE R24, R20, 0x2, R36 ;  /* 0x0000000214187825 */ /* 0x001fe200078e0224 */
[----:B------:R-:W-:Y:S01]  /*7c60*/  MOV R37, UR74 ;  /* 0x0000004a00257c02 */ /* 0x000fe20008000f00 */
[----:B------:R-:W5:Y:S01]  /*7c70*/  LDG.E.U16 R15, desc[UR10][R18.64] ;  /* 0x0000000a120f7981 */ /* 0x000f62000c1e1500 */
[----:B-1----:R-:W-:-:S03]  /*7c80*/  MOV R26, UR74 ;  /* 0x0000004a001a7c02 */ /* 0x002fc60008000f00 */
[----:B------:R-:W5:Y:S01]  /*7c90*/  LDG.E.U16 R22, desc[UR10][R22.64] ;  /* 0x0000000a16167981 */ /* 0x000f62000c1e1500 */
[----:B------:R-:W-:-:S03]  /*7ca0*/  IMAD.WIDE R28, R21, 0x2, R244 ;  /* 0x00000002151c7825 */ /* 0x000fc600078e02f4 */
[----:B------:R-:W5:Y:S04]  /*7cb0*/  LDG.E.U16 R21, desc[UR10][R32.64] ;  /* 0x0000000a20157981 */ /* 0x000f68000c1e1500 */
[----:B------:R0:W5:Y:S04]  /*7cc0*/  LDG.E.U16 R18, desc[UR10][R30.64] ;  /* 0x0000000a1e127981 */ /* 0x000168000c1e1500 */
[----:B------:R1:W5:Y:S01]  /*7cd0*/  LDG.E.U16 R19, desc[UR10][R24.64] ;  /* 0x0000000a18137981 */ /* 0x000362000c1e1500 */
[----:B------:R-:W-:-:S03]  /*7ce0*/  IMAD.WIDE R26, R26, 0x2, R44 ;  /* 0x000000021a1a7825 */ /* 0x000fc600078e022c */
[----:B------:R1:W5:Y:S01]  /*7cf0*/  LDG.E.U16 R20, desc[UR10][R28.64] ;  /* 0x0000000a1c147981 */ /* 0x000362000c1e1500 */
[----:B0-----:R-:W-:Y:S01]  /*7d00*/  IMAD.WIDE R30, R35, 0x2, R242 ;  /* 0x00000002231e7825 */ /* 0x001fe200078e02f2 */
[----:B------:R-:W-:Y:S02]  /*7d10*/  MOV R33, UR74 ;  /* 0x0000004a00217c02 */ /* 0x000fe40008000f00 */
[----:B------:R-:W5:Y:S01]  /*7d20*/  LDG.E.U16 R23, desc[UR10][R26.64] ;  /* 0x0000000a1a177981 */ /* 0x000f62000c1e1500 */
[----:B------:R-:W-:-:S03]  /*7d30*/  IMAD.WIDE R34, R37, 0x2, R226 ;  /* 0x0000000225227825 */ /* 0x000fc600078e02e2 */
[----:B------:R-:W5:Y:S01]  /*7d40*/  LDG.E.U16 R44, desc[UR10][R30.64] ;  /* 0x0000000a1e2c7981 */ /* 0x000f62000c1e1500 */
[----:B-1----:R-:W-:Y:S01]  /*7d50*/  IMAD.WIDE R24, R38, 0x2, R42 ;  /* 0x0000000226187825 */ /* 0x002fe200078e022a */
[----:B------:R-:W-:Y:S02]  /*7d60*/  MOV R29, UR74 ;  /* 0x0000004a001d7c02 */ /* 0x000fe40008000f00 */
[----:B------:R0:W5:Y:S01]  /*7d70*/  LDG.E.U16 R46, desc[UR10][R34.64] ;  /* 0x0000000a222e7981 */ /* 0x000162000c1e1500 */
[----:B------:R-:W-:Y:S01]  /*7d80*/  MOV R43, UR74 ;  /* 0x0000004a002b7c02 */ /* 0x000fe20008000f00 */
[----:B------:R-:W-:Y:S02]  /*7d90*/  IMAD.WIDE R36, R39, 0x2, R210 ;  /* 0x0000000227247825 */ /* 0x000fe400078e02d2 */
[----:B------:R1:W5:Y:S02]  /*7da0*/  LDG.E.U16 R42, desc[UR10][R24.64] ;  /* 0x0000000a182a7981 */ /* 0x000364000c1e1500 */
[----:B------:R-:W-:-:S02]  /*7db0*/  IMAD.WIDE R28, R29, 0x2, R240 ;  /* 0x000000021d1c7825 */ /* 0x000fc400078e02f0 */
[----:B------:R1:W5:Y:S01]  /*7dc0*/  LDG.E.U16 R48, desc[UR10][R36.64] ;  /* 0x0000000a24307981 */ /* 0x000362000c1e1500 */
[----:B0-----:R-:W-:Y:S01]  /*7dd0*/  MOV R35, UR74 ;  /* 0x0000004a00237c02 */ /* 0x001fe20008000f00 */
[----:B------:R-:W-:Y:S02]  /*7de0*/  IMAD.WIDE R32, R33, 0x2, R224 ;  /* 0x0000000221207825 */ /* 0x000fe400078e02e0 */
[----:B------:R0:W5:Y:S01]  /*7df0*/  LDG.E.U16 R28, desc[UR10][R28.64] ;  /* 0x0000000a1c1c7981 */ /* 0x000162000c1e1500 */
[----:B-1----:R-:W-:Y:S01]  /*7e00*/  MOV R25, UR74 ;  /* 0x0000004a00197c02 */ /* 0x002fe20008000f00 */
[----:B------:R-:W-:Y:S02]  /*7e10*/  IMAD.WIDE R38, R39, 0x2, R208 ;  /* 0x0000000227267825 */ /* 0x000fe400078e02d0 */
[----:B------:R-:W5:Y:S02]  /*7e20*/  LDG.E.U16 R32, desc[UR10][R32.64] ;  /* 0x0000000a20207981 */ /* 0x000f64000c1e1500 */
[----:B------:R-:W-:-:S02]  /*7e30*/  IMAD.WIDE R26, R41, 0x2, R50 ;  /* 0x00000002291a7825 */ /* 0x000fc400078e0232 */
[----:B------:R1:W5:Y:S02]  /*7e40*/  LDG.E.U16 R50, desc[UR10][R38.64] ;  /* 0x0000000a26327981 */ /* 0x000364000c1e1500 */
[----:B------:R-:W-:Y:S02]  /*7e50*/  IMAD.WIDE R30, R43, 0x2, R238 ;  /* 0x000000022b1e7825 */ /* 0x000fe400078e02ee */
[----:B------:R-:W5:Y:S02]  /*7e60*/  LDG.E.U16 R27, desc[UR10][R26.64] ;  /* 0x0000000a1a1b7981 */ /* 0x000f64000c1e1500 */
[----:B------:R-:W-:Y:S02]  /*7e70*/  IMAD.WIDE R24, R25, 0x2, R222 ;  /* 0x0000000219187825 */ /* 0x000fe400078e02de */
[----:B------:R-:W5:Y:S02]  /*7e80*/  LDG.E.U16 R31, desc[UR10][R30.64] ;  /* 0x0000000a1e1f7981 */ /* 0x000f64000c1e1500 */
[----:B------:R-:W-:-:S02]  /*7e90*/  IMAD.WIDE R34, R35, 0x2, R206 ;  /* 0x0000000223227825 */ /* 0x000fc400078e02ce */
[----:B------:R0:W5:Y:S04]  /*7ea0*/  LDG.E.U16 R25, desc[UR10][R24.64] ;  /* 0x0000000a18197981 */ /* 0x000168000c1e1500 */
[----:B------:R0:W5:Y:S01]  /*7eb0*/  LDG.E.U16 R35, desc[UR10][R34.64] ;  /* 0x0000000a22237981 */ /* 0x000162000c1e1500 */
[----:B------:R-:W-:-:S03]  /*7ec0*/  LOP3.LUT R77, R136, 0x10, RZ, 0x3c, !PT ;  /* 0x00000010884d7812 */ /* 0x000fc600078e3cff */
[----:B------:R-:W-:Y:S04]  /*7ed0*/  STS.U16 [R136+UR62+0xa000], R5 ;  /* 0x00a0000588007988 */ /* 0x000fe8000800043e */
[----:B------:R-:W-:Y:S04]  /*7ee0*/  STS.U16 [R136+UR62+0xa800], R9 ;  /* 0x00a8000988007988 */ /* 0x000fe8000800043e */
[----:B------:R-:W-:Y:S01]  /*7ef0*/  STS.U16 [R136+UR62+0xac00], R11 ;  /* 0x00ac000b88007988 */ /* 0x000fe2000800043e */
[----:B------:R-:W-:Y:S02]  /*7f00*/  LOP3.LUT R75, R136, 0x20, RZ, 0x3c, !PT ;  /* 0x00000020884b7812 */ /* 0x000fe400078e3cff */
[----:B------:R-:W-:-:S02]  /*7f10*/  IADD3 R37, P2, PT, R132, 0x21, RZ ;  /* 0x0000002184257810 */ /* 0x000fc40007f5e0ff */
[C---:B------:R-:W-:Y:S01]  /*7f20*/  IADD3 R41, P5, PT, R132.reuse, 0x24, RZ ;  /* 0x0000002484297810 */ /* 0x040fe20007fbe0ff */
[----:B------:R-:W-:Y:S01]  /*7f30*/  UMOV UR6, 0x1 ;  /* 0x0000000100067882 */ /* 0x000fe20000000000 */
[C---:B------:R-:W-:Y:S02]  /*7f40*/  IADD3 R57, P1, PT, R132.reuse, 0x23, RZ ;  /* 0x0000002384397810 */ /* 0x040fe40007f3e0ff */
[-C--:B------:R-:W-:Y:S02]  /*7f50*/  IADD3.X R36, PT, PT, RZ, R133.reuse, RZ, P2, !PT ;  /* 0x00000085ff247210 */ /* 0x080fe400017fe4ff */
[----:B------:R-:W-:Y:S02]  /*7f60*/  IADD3.X R74, PT, PT, RZ, R133, RZ, P5, !PT ;  /* 0x00000085ff4a7210 */ /* 0x000fe40002ffe4ff */
[C---:B------:R-:W-:Y:S02]  /*7f70*/  IADD3 R59, P2, PT, R132.reuse, 0x25, RZ ;  /* 0x00000025843b7810 */ /* 0x040fe40007f5e0ff */
[----:B------:R-:W-:Y:S01]  /*7f80*/  IADD3 R43, P5, PT, R132, 0x28, RZ ;  /* 0x00000028842b7810 */ /* 0x000fe20007fbe0ff */
[----:B------:R-:W-:-:S04]  /*7f90*/  @!UP1 UIADD3 UR6, UPT, UPT, -UR6, 0x100000, URZ ;  /* 0x0010000006069890 */ /* 0x000fc8000fffe1ff */
[----:B------:R-:W-:Y:S02]  /*7fa0*/  @!UP1 USHF.L.U32 UR7, UR6, 0xb, URZ ;  /* 0x0000000b06079899 */ /* 0x000fe400080006ff */
[----:B------:R-:W-:Y:S01]  /*7fb0*/  @!UP1 USHF.L.U32 UR6, UR6, 0x1, URZ ;  /* 0x0000000106069899 */ /* 0x000fe200080006ff */
[-C--:B------:R-:W-:Y:S02]  /*7fc0*/  IADD3.X R72, PT, PT, RZ, R133.reuse, RZ, P1, !PT ;  /* 0x00000085ff487210 */ /* 0x080fe40000ffe4ff */
[C---:B------:R-:W-:Y:S02]  /*7fd0*/  IADD3 R45, P1, PT, R132.reuse, 0x27, RZ ;  /* 0x00000027842d7810 */ /* 0x040fe40007f3e0ff */
[-C--:B------:R-:W-:Y:S02]  /*7fe0*/  IADD3.X R76, PT, PT, RZ, R133.reuse, RZ, P2, !PT ;  /* 0x00000085ff4c7210 */ /* 0x080fe400017fe4ff */
[----:B------:R-:W-:Y:S02]  /*7ff0*/  IADD3.X R66, PT, PT, RZ, R133, RZ, P5, !PT ;  /* 0x00000085ff427210 */ /* 0x000fe40002ffe4ff */
[----:B0-----:R-:W-:-:S02]  /*8000*/  IADD3 R29, P4, PT, R132, 0x35, RZ ;  /* 0x00000035841d7810 */ /* 0x001fc40007f9e0ff */
[C---:B------:R-:W-:Y:S02]  /*8010*/  IADD3 R51, P2, PT, R132.reuse, 0x29, RZ ;  /* 0x0000002984337810 */ /* 0x040fe40007f5e0ff */
[C---:B------:R-:W-:Y:S02]  /*8020*/  IADD3 R49, P5, PT, R132.reuse, 0x2c, RZ ;  /* 0x0000002c84317810 */ /* 0x040fe40007fbe0ff */
[-C--:B------:R-:W-:Y:S02]  /*8030*/  IADD3.X R70, PT, PT, RZ, R133.reuse, RZ, P1, !PT ;  /* 0x00000085ff467210 */ /* 0x080fe40000ffe4ff */
[----:B------:R-:W-:Y:S02]  /*8040*/  ISETP.GT.U32.AND P0, PT, R29, R134, PT ;  /* 0x000000861d00720c */ /* 0x000fe40003f04070 */
[----:B------:R-:W-:Y:S02]  /*8050*/  IADD3 R53, P1, PT, R132, 0x2b, RZ ;  /* 0x0000002b84357810 */ /* 0x000fe40007f3e0ff */
[----:B------:R-:W-:-:S02]  /*8060*/  IADD3.X R64, PT, PT, RZ, R133, RZ, P2, !PT ;  /* 0x00000085ff407210 */ /* 0x000fc400017fe4ff */
[-C--:B------:R-:W-:Y:S02]  /*8070*/  IADD3.X R54, PT, PT, RZ, R133.reuse, RZ, P5, !PT ;  /* 0x00000085ff367210 */ /* 0x080fe40002ffe4ff */
[C---:B------:R-:W-:Y:S02]  /*8080*/  IADD3 R61, P3, PT, R132.reuse, 0x22, RZ ;  /* 0x00000022843d7810 */ /* 0x040fe40007f7e0ff */
[C---:B------:R-:W-:Y:S02]  /*8090*/  IADD3 R55, P2, PT, R132.reuse, 0x2d, RZ ;  /* 0x0000002d84377810 */ /* 0x040fe40007f5e0ff */
[----:B------:R-:W-:Y:S02]  /*80a0*/  IADD3 R29, P5, PT, R132, 0x30, RZ ;  /* 0x00000030841d7810 */ /* 0x000fe40007fbe0ff */
[-C--:B------:R-:W-:Y:S02]  /*80b0*/  IADD3.X R56, PT, PT, RZ, R133.reuse, RZ, P1, !PT ;  /* 0x00000085ff387210 */ /* 0x080fe40000ffe4ff */
[----:B-1----:R-:W-:-:S02]  /*80c0*/  IADD3.X R38, PT, PT, RZ, R133, RZ, P3, !PT ;  /* 0x00000085ff267210 */ /* 0x002fc40001ffe4ff */
[C---:B------:R-:W-:Y:S02]  /*80d0*/  IADD3 R65, P1, PT, R132.reuse, 0x2f, RZ ;  /* 0x0000002f84417810 */ /* 0x040fe40007f3e0ff */
[-C--:B------:R-:W-:Y:S02]  /*80e0*/  IADD3.X R52, PT, PT, RZ, R133.reuse, RZ, P2, !PT ;  /* 0x00000085ff347210 */ /* 0x080fe400017fe4ff */
[----:B------:R-:W-:Y:S02]  /*80f0*/  IADD3.X R24, PT, PT, RZ, R133, RZ, P5, !PT ;  /* 0x00000085ff187210 */ /* 0x000fe40002ffe4ff */
[C---:B------:R-:W-:Y:S02]  /*8100*/  IADD3 R39, P3, PT, R132.reuse, 0x26, RZ ;  /* 0x0000002684277810 */ /* 0x040fe40007f7e0ff */
[C---:B------:R-:W-:Y:S02]  /*8110*/  IADD3 R33, P2, PT, R132.reuse, 0x31, RZ ;  /* 0x0000003184217810 */ /* 0x040fe40007f5e0ff */
[----:B------:R-:W-:-:S02]  /*8120*/  IADD3 R69, P5, PT, R132, 0x34, RZ ;  /* 0x0000003484457810 */ /* 0x000fc40007fbe0ff */
[-C--:B------:R-:W-:Y:S02]  /*8130*/  IADD3.X R60, PT, PT, RZ, R133.reuse, RZ, P1, !PT ;  /* 0x00000085ff3c7210 */ /* 0x080fe40000ffe4ff */
[-C--:B------:R-:W-:Y:S02]  /*8140*/  IADD3.X R68, PT, PT, RZ, R133.reuse, RZ, P3, !PT ;  /* 0x00000085ff447210 */ /* 0x080fe40001ffe4ff */
[C---:B------:R-:W-:Y:S02]  /*8150*/  IADD3 R71, P1, PT, R132.reuse, 0x33, RZ ;  /* 0x0000003384477810 */ /* 0x040fe40007f3e0ff */
[----:B------:R-:W-:Y:S02]  /*8160*/  IADD3.X R26, PT, PT, RZ, R133, RZ, P2, !PT ;  /* 0x00000085ff1a7210 */ /* 0x000fe400017fe4ff */
[C---:B------:R-:W-:Y:S02]  /*8170*/  IADD3 R47, P3, PT, R132.reuse, 0x2a, RZ ;  /* 0x0000002a842f7810 */ /* 0x040fe40007f7e0ff */
[----:B------:R-:W-:-:S02]  /*8180*/  IADD3 R73, P2, PT, R132, 0x37, RZ ;  /* 0x0000003784497810 */ /* 0x000fc40007f5e0ff */
[-C--:B------:R-:W-:Y:S02]  /*8190*/  IADD3.X R34, PT, PT, RZ, R133.reuse, RZ, P1, !PT ;  /* 0x00000085ff227210 */ /* 0x080fe40000ffe4ff */
[----:B------:R-:W-:Y:S02]  /*81a0*/  IADD3.X R62, PT, PT, RZ, R133, RZ, P3, !PT ;  /* 0x00000085ff3e7210 */ /* 0x000fe40001ffe4ff */
[----:B------:R-:W-:Y:S02]  /*81b0*/  ISETP.GT.U32.AND P1, PT, R73, R134, PT ;  /* 0x000000864900720c */ /* 0x000fe40003f24070 */
[----:B------:R-:W-:-:S04]  /*81c0*/  IADD3 R63, P3, PT, R132, 0x2e, RZ ;  /* 0x0000002e843f7810 */ /* 0x000fc80007f7e0ff */
[----:B------:R-:W-:Y:S02]  /*81d0*/  IADD3.X R58, PT, PT, RZ, R133, RZ, P3, !PT ;  /* 0x00000085ff3a7210 */ /* 0x000fe40001ffe4ff */
[----:B------:R-:W-:-:S04]  /*81e0*/  IADD3 R67, P3, PT, R132, 0x32, RZ ;  /* 0x0000003284437810 */ /* 0x000fc80007f7e0ff */
[----:B------:R-:W-:Y:S02]  /*81f0*/  IADD3.X R30, PT, PT, RZ, R133, RZ, P3, !PT ;  /* 0x00000085ff1e7210 */ /* 0x000fe40001ffe4ff */
[----:B------:R-:W-:Y:S01]  /*8200*/  ISETP.GT.U32.AND P3, PT, R69, R134, PT ;  /* 0x000000864500720c */ /* 0x000fe20003f64070 */
[----:B--2---:R-:W-:Y:S04]  /*8210*/  STS.U16 [R136+UR62+0xa400], R7 ;  /* 0x00a4000788007988 */ /* 0x004fe8000800043e */
[----:B---3--:R-:W-:Y:S04]  /*8220*/  STS.U16 [R77+UR62+0xa080], R2 ;  /* 0x00a080024d007988 */ /* 0x008fe8000800043e */
[----:B------:R-:W-:Y:S04]  /*8230*/  STS.U16 [R77+UR62+0xa480], R4 ;  /* 0x00a480044d007988 */ /* 0x000fe8000800043e */
[----:B------:R-:W-:Y:S04]  /*8240*/  STS.U16 [R77+UR62+0xa880], R6 ;  /* 0x00a880064d007988 */ /* 0x000fe8000800043e */
[----:B------:R0:W-:Y:S02]  /*8250*/  STS.U16 [R77+UR62+0xac80], R8 ;  /* 0x00ac80084d007988 */ /* 0x0001e4000800043e */
[----:B0-----:R-:W0:Y:S01]  /*8260*/  S2R R8, SR_TID.X ;  /* 0x0000000000087919 */ /* 0x001e220000002100 */
[C---:B------:R-:W-:Y:S01]  /*8270*/  LOP3.LUT R77, R136.reuse, 0x30, RZ, 0x3c, !PT ;  /* 0x00000030884d7812 */ /* 0x040fe200078e3cff */
[----:B----4-:R-:W-:Y:S04]  /*8280*/  STS.U16 [R75+UR62+0xa100], R10 ;  /* 0x00a1000a4b007988 */ /* 0x010fe8000800043e */
[----:B------:R-:W-:Y:S04]  /*8290*/  STS.U16 [R75+UR62+0xa500], R12 ;  /* 0x00a5000c4b007988 */ /* 0x000fe8000800043e */
[----:B-----5:R-:W-:Y:S04]  /*82a0*/  STS.U16 [R75+UR62+0xa900], R13 ;  /* 0x00a9000d4b007988 */ /* 0x020fe8000800043e */
[----:B------:R1:W-:Y:S04]  /*82b0*/  STS.U16 [R75+UR62+0xad00], R14 ;  /* 0x00ad000e4b007988 */ /* 0x0003e8000800043e */
[----:B------:R-:W-:Y:S04]  /*82c0*/  STS.U16 [R77+UR62+0xa180], R15 ;  /* 0x00a1800f4d007988 */ /* 0x000fe8000800043e */
[----:B------:R-:W-:Y:S01]  /*82d0*/  STS.U16 [R77+UR62+0xa580], R16 ;  /* 0x00a580104d007988 */ /* 0x000fe2000800043e */
[----:B-1----:R-:W-:-:S03]  /*82e0*/  LOP3.LUT R75, R136, 0x40, RZ, 0x3c, !PT ;  /* 0x00000040884b7812 */ /* 0x002fc600078e3cff */
[----:B------:R-:W-:Y:S01]  /*82f0*/  STS.U16 [R77+UR62+0xa980], R17 ;  /* 0x00a980114d007988 */ /* 0x000fe2000800043e */
[----:B0-----:R-:W-:-:S03]  /*8300*/  LOP3.LUT P6, RZ, R8, 0x7f, RZ, 0xc0, !PT ;  /* 0x0000007f08ff7812 */ /* 0x001fc600078cc0ff */
[----:B------:R0:W-:Y:S04]  /*8310*/  STS.U16 [R77+UR62+0xad80], R18 ;  /* 0x00ad80124d007988 */ /* 0x0001e8000800043e */
[----:B------:R-:W-:Y:S04]  /*8320*/  STS.U16 [R75+UR62+0xa200], R19 ;  /* 0x00a200134b007988 */ /* 0x000fe8000800043e */
[----:B------:R-:W-:Y:S01]  /*8330*/  STS.U16 [R75+UR62+0xa600], R20 ;  /* 0x00a600144b007988 */ /* 0x000fe2000800043e */
[----:B0-----:R-:W-:-:S03]  /*8340*/  LOP3.LUT R77, R136, 0x50, RZ, 0x3c, !PT ;  /* 0x00000050884d7812 */ /* 0x001fc600078e3cff */
[----:B------:R-:W-:Y:S04]  /*8350*/  STS.U16 [R75+UR62+0xaa00], R21 ;  /* 0x00aa00154b007988 */ /* 0x000fe8000800043e */
[----:B------:R0:W-:Y:S04]  /*8360*/  STS.U16 [R75+UR62+0xae00], R22 ;  /* 0x00ae00164b007988 */ /* 0x0001e8000800043e */
[----:B------:R-:W-:Y:S04]  /*8370*/  STS.U16 [R77+UR62+0xa280], R23 ;  /* 0x00a280174d007988 */ /* 0x000fe8000800043e */
[----:B------:R-:W-:Y:S01]  /*8380*/  STS.U16 [R77+UR62+0xa680], R44 ;  /* 0x00a6802c4d007988 */ /* 0x000fe2000800043e */
[----:B0-----:R-:W-:-:S03]  /*8390*/  LOP3.LUT R75, R136, 0x60, RZ, 0x3c, !PT ;  /* 0x00000060884b7812 */ /* 0x001fc600078e3cff */
[----:B------:R-:W-:Y:S01]  /*83a0*/  STS.U16 [R77+UR62+0xaa80], R46 ;  /* 0x00aa802e4d007988 */ /* 0x000fe2000800043e */
[----:B------:R-:W-:-:S03]  /*83b0*/  VOTEU.ALL UP3, P6 ;  /* 0x0000000000ff7886 */ /* 0x000fc60003060000 */
[----:B------:R-:W-:Y:S04]  /*83c0*/  STS.U16 [R77+UR62+0xae80], R48 ;  /* 0x00ae80304d007988 */ /* 0x000fe8000800043e */
[----:B------:R-:W-:Y:S04]  /*83d0*/  STS.U16 [R75+UR62+0xa300], R42 ;  /* 0x00a3002a4b007988 */ /* 0x000fe8000800043e */
[----:B------:R-:W-:Y:S04]  /*83e0*/  STS.U16 [R75+UR62+0xa700], R28 ;  /* 0x00a7001c4b007988 */ /* 0x000fe8000800043e */
[----:B------:R-:W-:Y:S04]  /*83f0*/  STS.U16 [R75+UR62+0xab00], R32 ;  /* 0x00ab00204b007988 */ /* 0x000fe8000800043e */
[----:B------:R0:W-:Y:S04]  /*8400*/  STS.U16 [R75+UR62+0xaf00], R50 ;  /* 0x00af00324b007988 */ /* 0x0001e8000800043e */
[----:B------:R1:W-:Y:S04]  /*8410*/  STS.U16 [R252+UR62+0xa380], R27 ;  /* 0x00a3801bfc007988 */ /* 0x0003e8000800043e */
[----:B------:R1:W-:Y:S04]  /*8420*/  STS.U16 [R252+UR62+0xa780], R31 ;  /* 0x00a7801ffc007988 */ /* 0x0003e8000800043e */
[----:B------:R1:W-:Y:S04]  /*8430*/  STS.U16 [R252+UR62+0xab80], R25 ;  /* 0x00ab8019fc007988 */ /* 0x0003e8000800043e */
[----:B------:R1:W-:Y:S01]  /*8440*/  STS.U16 [R252+UR62+0xaf80], R35 ;  /* 0x00af8023fc007988 */ /* 0x0003e2000800043e */
[----:B------:R2:W-:Y:S06]  /*8450*/  MEMBAR.ALL.CTA ;  /* 0x0000000000007992 */ /* 0x0005ec0000008000 */
[----:B--2---:R-:W-:Y:S04]  /*8460*/  FENCE.VIEW.ASYNC.S ;  /* 0x00000000000073c6 */ /* 0x004fe80000000000 */
[----:B------:R-:W2:Y:S02]  /*8470*/  FENCE.VIEW.ASYNC.S ;  /* 0x00000000000073c6 */ /* 0x000ea40000000000 */
[----:B--2---:R1:W2:Y:S01]  /*8480*/  @!UP3 SYNCS.EXCH.64 URZ, [UR62+0xe010], UR6 ;  /* 0x00e010063effb5b2 */ /* 0x0042a20008000100 */
[----:B------:R-:W-:Y:S01]  /*8490*/  IADD3.X R2, PT, PT, RZ, R133, RZ, P5, !PT ;  /* 0x00000085ff027210 */ /* 0x000fe20002ffe4ff */
[----:B--2---:R-:W-:Y:S01]  /*84a0*/  BAR.SYNC.DEFER_BLOCKING 0x0 ;  /* 0x0000000000007b1d */ /* 0x004fe20000010000 */
[----:B------:R-:W-:-:S02]  /*84b0*/  IADD3 R5, P5, PT, R132, 0x36, RZ ;  /* 0x0000003684057810 */ /* 0x000fc40007fbe0ff */
[-C--:B------:R-:W-:Y:S02]  /*84c0*/  IADD3.X R4, PT, PT, RZ, R133.reuse, RZ, P4, !PT ;  /* 0x00000085ff047210 */ /* 0x080fe400027fe4ff */
[-C--:B------:R-:W-:Y:S02]  /*84d0*/  IADD3.X R6, PT, PT, RZ, R133.reuse, RZ, P5, !PT ;  /* 0x00000085ff067210 */ /* 0x080fe40002ffe4ff */
[C---:B0-----:R-:W-:Y:S02]  /*84e0*/  IADD3 R75, P4, PT, R132.reuse, 0x38, RZ ;  /* 0x00000038844b7810 */ /* 0x041fe40007f9e0ff */
[C---:B------:R-:W-:Y:S02]  /*84f0*/  IADD3 R73, P5, PT, R132.reuse, 0x39, RZ ;  /* 0x0000003984497810 */ /* 0x040fe40007fbe0ff */
[----:B------:R-:W-:Y:S02]  /*8500*/  IADD3.X R7, PT, PT, RZ, R133, RZ, P2, !PT ;  /* 0x00000085ff077210 */ /* 0x000fe400017fe4ff */
[----:B------:R-:W-:-:S02]  /*8510*/  IADD3 R79, P2, PT, R132, 0x3a, RZ ;  /* 0x0000003a844f7810 */ /* 0x000fc40007f5e0ff */
[-C--:B------:R-:W-:Y:S02]  /*8520*/  IADD3.X R77, PT, PT, RZ, R133.reuse, RZ, P4, !PT ;  /* 0x00000085ff4d7210 */ /* 0x080fe400027fe4ff */
[-C--:B------:R-:W-:Y:S02]  /*8530*/  IADD3.X R50, PT, PT, RZ, R133.reuse, RZ, P5, !PT ;  /* 0x00000085ff327210 */ /* 0x080fe40002ffe4ff */
[C---:B------:R-:W-:Y:S02]  /*8540*/  IADD3 R81, P4, PT, R132.reuse, 0x3b, RZ ;  /* 0x0000003b84517810 */ /* 0x040fe40007f9e0ff */
[C---:B------:R-:W-:Y:S02]  /*8550*/  IADD3 R9, P5, PT, R132.reuse, 0x3c, RZ ;  /* 0x0000003c84097810 */ /* 0x040fe40007fbe0ff */
[----:B------:R-:W-:Y:S02]  /*8560*/  IADD3.X R82, PT, PT, RZ, R133, RZ, P2, !PT ;  /* 0x00000085ff527210 */ /* 0x000fe400017fe4ff */
[----:B------:R-:W-:-:S02]  /*8570*/  IADD3 R11, P2, PT, R132, 0x3d, RZ ;  /* 0x0000003d840b7810 */ /* 0x000fc40007f5e0ff */
[-C--:B------:R-:W-:Y:S02]  /*8580*/  IADD3.X R78, PT, PT, RZ, R133.reuse, RZ, P4, !PT ;  /* 0x00000085ff4e7210 */ /* 0x080fe400027fe4ff */
[-C--:B------:R-:W-:Y:S02]  /*8590*/  IADD3.X R83, PT, PT, RZ, R133.reuse, RZ, P5, !PT ;  /* 0x00000085ff537210 */ /* 0x080fe40002ffe4ff */
[C---:B------:R-:W-:Y:S02]  /*85a0*/  IADD3 R13, P4, PT, R132.reuse, 0x3e, RZ ;  /* 0x0000003e840d7810 */ /* 0x040fe40007f9e0ff */
[----:B------:R-:W-:Y:S02]  /*85b0*/  IADD3 R15, P5, PT, R132, 0x3f, RZ ;  /* 0x0000003f840f7810 */ /* 0x000fe40007fbe0ff */
[----:B------:R-:W-:Y:S01]  /*85c0*/  IADD3.X R48, PT, PT, RZ, R133, RZ, P2, !PT ;  /* 0x00000085ff307210 */ /* 0x000fe200017fe4ff */
[----:B-1----:R-:W-:Y:S10]  /*85d0*/  BRA.U UP2, `(.L_x_16) ;  /* 0x00000001027c7547 */ /* 0x002ff4000b800000 */
[----:B------:R-:W-:Y:S01]  /*85e0*/  UMOV UR43, 0x40004040 ;  /* 0x40004040002b7882 */ /* 0x000fe20000000000 */
[----:B------:R-:W-:Y:S01]  /*85f0*/  UMOV UR45, 0x40004040 ;  /* 0x40004040002d7882 */ /* 0x000fe20000000000 */
[----:B------:R-:W-:Y:S01]  /*8600*/  UMOV UR46, 0x0 ;  /* 0x00000000002e7882 */ /* 0x000fe20000000000 */
[----:B------:R-:W-:Y:S01]  /*8610*/  UMOV UR47, 0x8088010 ;  /* 0x08088010002f7882 */ /* 0x000fe20000000000 */
[----:B------:R-:W-:Y:S01]  /*8620*/  UIADD3 UR6, UPT, UPT, UR62, 0xe010, URZ ;  /* 0x0000e0103e067890 */ /* 0x000fe2000fffe0ff */
[----:B------:R0:W-:Y:S01]  /*8630*/  UTCHMMA gdesc[UR42], gdesc[UR44], tmem[UR66], tmem[UR46], idesc[UR47], !UPT ;  /* 0x00ff2e2c2a0075ea */ /* 0x0001e2000f800042 */
[----:B------:R-:W-:Y:S01]  /*8640*/  UMOV UR48, 0x0 ;  /* 0x0000000000307882 */ /* 0x000fe20000000000 */
[----:B------:R-:W-:Y:S01]  /*8650*/  UMOV UR49, 0x8088010 ;  /* 0x0808801000317882 */ /* 0x000fe20000000000 */
[----:B------:R-:W-:Y:S01]  /*8660*/  UMOV UR50, 0x0 ;  /* 0x0000000000327882 */ /* 0x000fe20000000000 */
[----:B------:R-:W-:Y:S01]  /*8670*/  UMOV UR51, 0x8088010 ;  /* 0x0808801000337882 */ /* 0x000fe20000000000 */
        /* <DEDUP_REMOVED lines=11> */
[----:B------:R-:W-:Y:S01]  /*8730*/  UMOV UR7, URZ ;  /* 0x000000ff00077c82 */ /* 0x000fe20008000000 */
[----:B------:R0:W-:Y:S01]  /*8740*/  UTCHMMA gdesc[UR20], gdesc[UR34], tmem[UR66], tmem[UR54], idesc[UR55], UPT ;  /* 0x00ff3622140075ea */ /* 0x0001e2000b800042 */
[----:B------:R-:W-:Y:S01]  /*8750*/  UMOV UR60, 0x0 ;  /* 0x00000000003c7882 */ /* 0x000fe20000000000 */
[----:B------:R-:W-:Y:S01]  /*8760*/  UMOV UR61, 0x8088010 ;  /* 0x08088010003d7882 */ /* 0x000fe20000000000 */
[----:B------:R0:W-:Y:S01]  /*8770*/  UTCHMMA gdesc[UR22], gdesc[UR36], tmem[UR66], tmem[UR56], idesc[UR57], UPT ;  /* 0x00ff3824160075ea */ /* 0x0001e2000b800042 */
[----:B------:R-:W-:Y:S01]  /*8780*/  UMOV UR6, UR6 ;  /* 0x0000000600067c82 */ /* 0x000fe20008000000 */
[----:B------:R0:W-:Y:S01]  /*8790*/  UTCHMMA gdesc[UR24], gdesc[UR38], tmem[UR66], tmem[UR58], idesc[UR59], UPT ;  /* 0x00ff3a26180075ea */ /* 0x0001e2000b800042 */
[----:B------:R0:W-:Y:S01]  /*87a0*/  UTCHMMA gdesc[UR26], gdesc[UR40], tmem[UR66], tmem[UR60], idesc[UR61], UPT ;  /* 0x00ff3c281a0075ea */ /* 0x0001e2000b800042 */
[----:B------:R0:W-:Y:S01]  /*87b0*/  UTCBAR [UR6], URZ ;  /* 0x000000ff060073e9 */ /* 0x0001e200080000ff */
[----:B------:R-:W-:Y:S01]  /*87c0*/  NOP ;  /* 0x0000000000007918 */ /* 0x000fe20000000000 */
.L_x_16:
[----:B------:R-:W1:Y:S01]  /*87d0*/  SYNCS.PHASECHK.TRANS64.TRYWAIT P2, [UR62+0xe010], RZ ;  /* 0x00e010ffff0075a7 */ /* 0x000e62000804113e */
[-C--:B------:R-:W-:Y:S02]  /*87e0*/  IADD3.X R84, PT, PT, RZ, R133.reuse, RZ, P4, !PT ;  /* 0x00000085ff547210 */ /* 0x080fe400027fe4ff */
[----:B------:R-:W-:Y:S02]  /*87f0*/  IADD3 R132, P4, PT, R132, 0x20, RZ ;  /* 0x0000002084847810 */ /* 0x000fe40007f9e0ff */
[----:B------:R-:W-:Y:S02]  /*8800*/  ISETP.GT.U32.AND.EX P0, PT, R4, RZ, PT, P0 ;  /* 0x000000ff0400720c */ /* 0x000fe40003f04100 */
[----:B------:R-:W-:Y:S02]  /*8810*/  ISETP.GT.U32.AND.EX P3, PT, R2, RZ, PT, P3 ;  /* 0x000000ff0200720c */ /* 0x000fe40003f64130 */
[-C--:B------:R-:W-:Y:S02]  /*8820*/  IADD3.X R80, PT, PT, RZ, R133.reuse, RZ, P5, !PT ;  /* 0x00000085ff507210 */ /* 0x080fe40002ffe4ff */
[----:B------:R-:W-:-:S02]  /*8830*/  IADD3.X R133, PT, PT, RZ, R133, RZ, P4, !PT ;  /* 0x00000085ff857210 */ /* 0x000fc400027fe4ff */
[----:B------:R-:W-:Y:S02]  /*8840*/  SEL R42, RZ, 0x4, !P0 ;  /* 0x00000004ff2a7807 */ /* 0x000fe40004000000 */
[----:B------:R-:W-:Y:S02]  /*8850*/  SEL R69, RZ, 0x7fff8, !P3 ;  /* 0x0007fff8ff457807 */ /* 0x000fe40005800000 */
[-C--:B------:R-:W-:Y:S02]  /*8860*/  ISETP.GT.U32.AND P5, PT, R5, R134.reuse, PT ;  /* 0x000000860500720c */ /* 0x080fe40003fa4070 */
[-C--:B------:R-:W-:Y:S02]  /*8870*/  ISETP.GT.U32.AND P4, PT, R33, R134.reuse, PT ;  /* 0x000000862100720c */ /* 0x080fe40003f84070 */
[----:B------:R-:W-:Y:S02]  /*8880*/  ISETP.GT.U32.AND P0, PT, R29, R134, PT ;  /* 0x000000861d00720c */ /* 0x000fe40003f04070 */
[----:B------:R-:W-:-:S02]  /*8890*/  ISETP.GT.U32.AND.EX P1, PT, R7, RZ, PT, P1 ;  /* 0x000000ff0700720c */ /* 0x000fc40003f24110 */
[----:B------:R-:W-:Y:S02]  /*88a0*/  ISETP.GT.U32.AND P3, PT, R71, R134, PT ;  /* 0x000000864700720c */ /* 0x000fe40003f64070 */
[----:B------:R-:W-:Y:S02]  /*88b0*/  ISETP.GT.U32.AND.EX P5, PT, R6, RZ, PT, P5 ;  /* 0x000000ff0600720c */ /* 0x000fe40003fa4150 */
[----:B------:R-:W-:Y:S02]  /*88c0*/  SEL R44, RZ, 0x1, !P1 ;  /* 0x00000001ff2c7807 */ /* 0x000fe40004800000 */
[----:B------:R-:W-:Y:S02]  /*88d0*/  ISETP.GT.U32.AND.EX P4, PT, R26, RZ, PT, P4 ;  /* 0x000000ff1a00720c */ /* 0x000fe40003f84140 */
[----:B------:R-:W-:Y:S02]  /*88e0*/  ISETP.GT.U32.AND.EX P0, PT, R24, RZ, PT, P0 ;  /* 0x000000ff1800720c */ /* 0x000fe40003f04100 */
[----:B------:R-:W-:-:S02]  /*88f0*/  ISETP.GT.U32.AND.EX P3, PT, R34, RZ, PT, P3 ;  /* 0x000000ff2200720c */ /* 0x000fc40003f64130 */
[-C--:B------:R-:W-:Y:S02]  /*8900*/  ISETP.GT.U32.AND P1, PT, R67, R134.reuse, PT ;  /* 0x000000864300720c */ /* 0x080fe40003f24070 */
[----:B------:R-:W-:Y:S02]  /*8910*/  SEL R71, RZ, 0x1fffe, !P5 ;  /* 0x0001fffeff477807 */ /* 0x000fe40006800000 */
[----:B------:R-:W-:Y:S02]  /*8920*/  SEL R2, RZ, 0x4, !P4 ;  /* 0x00000004ff027807 */ /* 0x000fe40006000000 */
[----:B------:R-:W-:Y:S02]  /*8930*/  SEL R67, RZ, 0x7fff8, !P0 ;  /* 0x0007fff8ff437807 */ /* 0x000fe40004000000 */
[----:B------:R-:W-:Y:S02]  /*8940*/  SEL R46, RZ, 0x1, !P3 ;  /* 0x00000001ff2e7807 */ /* 0x000fe40005800000 */
[----:B------:R-:W-:-:S02]  /*8950*/  ISETP.GT.U32.AND P5, PT, R11, R134, PT ;  /* 0x000000860b00720c */ /* 0x000fc40003fa4070 */
[-C--:B------:R-:W-:Y:S02]  /*8960*/  ISETP.GT.U32.AND P4, PT, R9, R134.reuse, PT ;  /* 0x000000860900720c */ /* 0x080fe40003f84070 */
[-C--:B------:R-:W-:Y:S02]  /*8970*/  ISETP.GT.U32.AND P0, PT, R15, R134.reuse, PT ;  /* 0x000000860f00720c */ /* 0x080fe40003f04070 */
[----:B------:R-:W-:Y:S02]  /*8980*/  ISETP.GT.U32.AND P3, PT, R13, R134, PT ;  /* 0x000000860d00720c */ /* 0x000fe40003f64070 */
[----:B------:R-:W-:Y:S01]  /*8990*/  ISETP.GT.U32.AND.EX P1, PT, R30, RZ, PT, P1 ;  /* 0x000000ff1e00720c */ /* 0x000fe20003f24110 */
[----:B-1----:R-:W-:-:S12]  /*89a0*/  @!P2 BRA `(.L_x_17) ;  /* 0x0000007000b0a947 */ /* 0x002fd80003800000 */
.L_x_25:
[----:B------:R-:W-:Y:S01]  /*89b0*/  BAR.SYNC.DEFER_BLOCKING 0x0 ;  /* 0x0000000000007b1d */ /* 0x000fe20000010000 */
[----:B------:R-:W-:Y:S02]  /*89c0*/  ISETP.GT.U32.AND.EX P5, PT, R48, RZ, PT, P5 ;  /* 0x000000ff3000720c */ /* 0x000fe40003fa4150 */
[-C--:B------:R-:W-:Y:S02]  /*89d0*/  ISETP.GT.U32.AND P2, PT, R73, R134.reuse, PT ;  /* 0x000000864900720c */ /* 0x080fe40003f44070 */
[----:B------:R-:W-:Y:S02]  /*89e0*/  SEL R73, RZ, 0x1fffe, !P1 ;  /* 0x0001fffeff497807 */ /* 0x000fe40004800000 */
[-C--:B------:R-:W-:Y:S01]  /*89f0*/  ISETP.GT.U32.AND P1, PT, R75, R134.reuse, PT ;  /* 0x000000864b00720c */ /* 0x080fe20003f24070 */
[----:B------:R-:W1:Y:S01]  /*8a00*/  LDTM.x32 R4, tmem[UR65+0x80] ;  /* 0x00008041000479ee */ /* 0x000e6200082c0000 */
[----:B------:R-:W-:Y:S01]  /*8a10*/  SEL R48, RZ, 0x4, !P5 ;  /* 0x00000004ff307807 */ /* 0x000fe20006800000 */
[----:B------:R-:W2:Y:S01]  /*8a20*/  S2R R85, SR_TID.X ;  /* 0x0000000000557919 */ /* 0x000ea20000002100 */
[----:B------:R-:W-:-:S02]  /*8a30*/  ISETP.GT.U32.AND P5, PT, R81, R134, PT ;  /* 0x000000865100720c */ /* 0x000fc40003fa4070 */
[----:B------:R-:W-:Y:S02]  /*8a40*/  ISETP.GT.U32.AND.EX P1, PT, R77, RZ, PT, P1 ;  /* 0x000000ff4d00720c */ /* 0x000fe40003f24110 */
[----:B------:R-:W-:Y:S02]  /*8a50*/  ISETP.GT.U32.AND.EX P5, PT, R78, RZ, PT, P5 ;  /* 0x000000ff4e00720c */ /* 0x000fe40003fa4150 */
[----:B------:R-:W-:Y:S02]  /*8a60*/  SEL R78, RZ, 0x7fff8, !P1 ;  /* 0x0007fff8ff4e7807 */ /* 0x000fe40004800000 */
[-C--:B------:R-:W-:Y:S02]  /*8a70*/  ISETP.GT.U32.AND P1, PT, R61, R134.reuse, PT ;  /* 0x000000863d00720c */ /* 0x080fe40003f24070 */
[----:B------:R-:W-:Y:S02]  /*8a80*/  SEL R61, RZ, 0x1, !P5 ;  /* 0x00000001ff3d7807 */ /* 0x000fe40006800000 */
[----:B------:R-:W-:-:S02]  /*8a90*/  ISETP.GT.U32.AND P5, PT, R37, R134, PT ;  /* 0x000000862500720c */ /* 0x000fc40003fa4070 */
[----:B------:R-:W-:Y:S02]  /*8aa0*/  ISETP.GT.U32.AND.EX P4, PT, R83, RZ, PT, P4 ;  /* 0x000000ff5300720c */ /* 0x000fe40003f84140 */
[----:B------:R-:W-:Y:S02]  /*8ab0*/  ISETP.GT.U32.AND.EX P5, PT, R36, RZ, PT, P5 ;  /* 0x000000ff2400720c */ /* 0x000fe40003fa4150 */
[----:B------:R-:W-:Y:S02]  /*8ac0*/  ISETP.GT.U32.AND.EX P1, PT, R38, RZ, PT, P1 ;  /* 0x000000ff2600720c */ /* 0x000fe40003f24110 */
[----:B------:R-:W-:Y:S01]  /*8ad0*/  SEL R75, RZ, 0x7fff8, !P4 ;  /* 0x0007fff8ff4b7807 */ /* 0x000fe20006000000 */
[----:B-1----:R-:W-:Y:S01]  /*8ae0*/  FMUL R36, R6, UR71 ;  /* 0x0000004706247c20 */ /* 0x002fe20008400000 */
[-C--:B------:R-:W-:Y:S01]  /*8af0*/  ISETP.GT.U32.AND P4, PT, R79, R134.reuse, PT ;  /* 0x000000864f00720c */ /* 0x080fe20003f84070 */
[----:B------:R-:W-:Y:S01]  /*8b00*/  FMUL R5, R5, UR71 ;  /* 0x0000004705057c20 */ /* 0x000fe20008400000 */
[----:B------:R-:W-:Y:S01]  /*8b10*/  ISETP.GT.U32.AND.EX P3, PT, R84, RZ, PT, P3 ;  /* 0x000000ff5400720c */ /* 0x000fe20003f64130 */
[----:B------:R-:W-:Y:S01]  /*8b20*/  FMUL R8, R8, UR71 ;  /* 0x0000004708087c20 */ /* 0x000fe20008400000 */
[----:B------:R-:W-:Y:S01]  /*8b30*/  FSEL R36, R36, -INF , !P1 ;  /* 0xff80000024247808 */ /* 0x000fe20004800000 */
[----:B------:R-:W-:Y:S01]  /*8b40*/  FMUL R9, R9, UR71 ;  /* 0x0000004709097c20 */ /* 0x000fe20008400000 */
[-C--:B------:R-:W-:Y:S01]  /*8b50*/  ISETP.GT.U32.AND P1, PT, R41, R134.reuse, PT ;  /* 0x000000862900720c */ /* 0x080fe20003f24070 */
[----:B------:R-:W-:Y:S01]  /*8b60*/  FMUL R10, R10, UR71 ;  /* 0x000000470a0a7c20 */ /* 0x000fe20008400000 */
[----:B------:R-:W-:Y:S01]  /*8b70*/  ISETP.GT.U32.AND.EX P4, PT, R82, RZ, PT, P4 ;  /* 0x000000ff5200720c */ /* 0x000fe20003f84140 */
[----:B------:R-:W-:Y:S01]  /*8b80*/  FMUL R11, R11, UR71 ;  /* 0x000000470b0b7c20 */ /* 0x000fe20008400000 */
[----:B------:R-:W-:Y:S01]  /*8b90*/  ISETP.GT.U32.AND.EX P0, PT, R80, RZ, PT, P0 ;  /* 0x000000ff5000720c */ /* 0x000fe20003f04100 */
[----:B------:R-:W-:Y:S01]  /*8ba0*/  FMUL R12, R12, UR71 ;  /* 0x000000470c0c7c20 */ /* 0x000fe20008400000 */
[----:B------:R-:W-:Y:S01]  /*8bb0*/  ISETP.GT.U32.AND.EX P1, PT, R74, RZ, PT, P1 ;  /* 0x000000ff4a00720c */ /* 0x000fe20003f24110 */
[----:B------:R-:W-:Y:S01]  /*8bc0*/  FMUL R13, R13, UR71 ;  /* 0x000000470d0d7c20 */ /* 0x000fe20008400000 */
[----:B------:R-:W-:Y:S01]  /*8bd0*/  ISETP.GT.U32.AND.EX P2, PT, R50, RZ, PT, P2 ;  /* 0x000000ff3200720c */ /* 0x000fe20003f44120 */
[----:B------:R-:W-:Y:S01]  /*8be0*/  FMUL R14, R14, UR71 ;  /* 0x000000470e0e7c20 */ /* 0x000fe20008400000 */
[----:B------:R-:W-:Y:S01]  /*8bf0*/  SEL R6, RZ, 0x1fffe, !P4 ;  /* 0x0001fffeff067807 */ /* 0x000fe20006000000 */
[----:B------:R-:W-:Y:S01]  /*8c00*/  FMUL R7, R7, UR71 ;  /* 0x0000004707077c20 */ /* 0x000fe20008400000 */
[----:B------:R-:W-:Y:S01]  /*8c10*/  FSEL R37, R5, -INF , !P5 ;  /* 0xff80000005257808 */ /* 0x000fe20006800000 */
[----:B------:R-:W-:Y:S01]  /*8c20*/  FMUL R15, R15, UR71 ;  /* 0x000000470f0f7c20 */ /* 0x000fe20008400000 */
[----:B------:R-:W-:Y:S01]  /*8c30*/  SEL R50, RZ, 0x1fffe, !P3 ;  /* 0x0001fffeff327807 */ /* 0x000fe20005800000 */
[----:B------:R-:W-:Y:S01]  /*8c40*/  FMUL R18, R18, UR71 ;  /* 0x0000004712127c20 */ /* 0x000fe20008400000 */
[-C--:B------:R-:W-:Y:S01]  /*8c50*/  ISETP.GT.U32.AND P4, PT, R59, R134.reuse, PT ;  /* 0x000000863b00720c */ /* 0x080fe20003f84070 */
[----:B------:R-:W-:Y:S01]  /*8c60*/  FMUL R16, R16, UR71 ;  /* 0x0000004710107c20 */ /* 0x000fe20008400000 */
[----:B------:R-:W-:Y:S01]  /*8c70*/  SEL R5, RZ, 0x1, !P0 ;  /* 0x00000001ff057807 */ /* 0x000fe20004000000 */
[----:B------:R-:W-:Y:S01]  /*8c80*/  FMUL R19, R19, UR71 ;  /* 0x0000004713137c20 */ /* 0x000fe20008400000 */
[----:B------:R-:W-:Y:S01]  /*8c90*/  FSEL R38, R8, -INF , !P1 ;  /* 0xff80000008267808 */ /* 0x000fe20004800000 */
[----:B------:R-:W-:Y:S01]  /*8ca0*/  FMUL R20, R20, UR71 ;  /* 0x0000004714147c20 */ /* 0x000fe20008400000 */
[----:B------:R-:W-:Y:S01]  /*8cb0*/  ISETP.GT.U32.AND P1, PT, R39, R134, PT ;  /* 0x000000862700720c */ /* 0x000fe20003f24070 */
[----:B------:R-:W-:Y:S01]  /*8cc0*/  FMUL R21, R21, UR71 ;  /* 0x0000004715157c20 */ /* 0x000fe20008400000 */
[----:B------:R-:W-:Y:S01]  /*8cd0*/  ISETP.GT.U32.AND.EX P4, PT, R76, RZ, PT, P4 ;  /* 0x000000ff4c00720c */ /* 0x000fe20003f84140 */
[----:B------:R-:W-:Y:S01]  /*8ce0*/  FMUL R22, R22, UR71 ;  /* 0x0000004716167c20 */ /* 0x000fe20008400000 */
[----:B------:R-:W-:Y:S01]  /*8cf0*/  IADD3 R44, PT, PT, R44, R71, RZ ;  /* 0x000000472c2c7210 */ /* 0x000fe20007ffe0ff */
[----:B------:R-:W-:Y:S01]  /*8d00*/  FMUL R23, R23, UR71 ;  /* 0x0000004717177c20 */ /* 0x000fe20008400000 */
[----:B------:R-:W-:Y:S01]  /*8d10*/  IADD3 R5, PT, PT, R5, R50, RZ ;  /* 0x0000003205057210 */ /* 0x000fe20007ffe0ff */
[----:B------:R-:W-:Y:S01]  /*8d20*/  FMUL R17, R17, UR71 ;  /* 0x0000004711117c20 */ /* 0x000fe20008400000 */
[----:B------:R-:W-:Y:S01]  /*8d30*/  ISETP.GT.U32.AND.EX P1, PT, R68, RZ, PT, P1 ;  /* 0x000000ff4400720c */ /* 0x000fe20003f24110 */
[----:B------:R-:W-:Y:S01]  /*8d40*/  FMUL R24, R24, UR71 ;  /* 0x0000004718187c20 */ /* 0x000fe20008400000 */
[----:B------:R-:W-:Y:S01]  /*8d50*/  FSEL R39, R9, -INF , !P4 ;  /* 0xff80000009277808 */ /* 0x000fe20006000000 */
[----:B------:R-:W-:Y:S01]  /*8d60*/  FMUL R25, R25, UR71 ;  /* 0x0000004719197c20 */ /* 0x000fe20008400000 */
[----:B------:R-:W-:-:S02]  /*8d70*/  IADD3 R6, PT, PT, R61, R6, RZ ;  /* 0x000000063d067210 */ /* 0x000fc40007ffe0ff */
[----:B------:R-:W-:Y:S02]  /*8d80*/  LOP3.LUT R44, R44, 0x3, RZ, 0xc0, !PT ;  /* 0x000000032c2c7812 */ /* 0x000fe400078ec0ff */
[----:B------:R-:W-:Y:S02]  /*8d90*/  LOP3.LUT R5, R5, 0x3, RZ, 0xc0, !PT ;  /* 0x0000000305057812 */ /* 0x000fe400078ec0ff */
[----:B--2---:R-:W-:Y:S02]  /*8da0*/  LOP3.LUT P6, RZ, R85, 0x7f, RZ, 0xc0, !PT ;  /* 0x0000007f55ff7812 */ /* 0x004fe400078cc0ff */
[-C--:B------:R-:W-:Y:S02]  /*8db0*/  ISETP.GT.U32.AND P4, PT, R45, R134.reuse, PT ;  /* 0x000000862d00720c */ /* 0x080fe40003f84070 */
[----:B------:R-:W-:Y:S02]  /*8dc0*/  FSEL R45, R10, -INF , !P1 ;  /* 0xff8000000a2d7808 */ /* 0x000fe40004800000 */
[----:B------:R-:W-:-:S02]  /*8dd0*/  ISETP.GT.U32.AND P3, PT, R65, R134, PT ;  /* 0x000000864100720c */ /* 0x000fc40003f64070 */
[----:B------:R-:W-:Y:S02]  /*8de0*/  ISETP.GT.U32.AND P1, PT, R43, R134, PT ;  /* 0x000000862b00720c */ /* 0x000fe40003f24070 */
[----:B------:R-:W-:Y:S02]  /*8df0*/  IADD3 R46, PT, PT, R46, R73, RZ ;  /* 0x000000492e2e7210 */ /* 0x000fe40007ffe0ff */
[----:B------:R-:W-:Y:S01]  /*8e00*/  SEL R65, RZ, 0x4, !P2 ;  /* 0x00000004ff417807 */ /* 0x000fe20005000000 */
[----:B------:R-:W1:Y:S01]  /*8e10*/  @!P6 SYNCS.CCTL.IV [UR62+0xe010] ;  /* 0x00e01000ff00e9b1 */ /* 0x000e62000800003e */
[----:B------:R-:W-:Y:S01]  /*8e20*/  LOP3.LUT R6, R6, 0x3, RZ, 0xc0, !PT ;  /* 0x0000000306067812 */ /* 0x000fe200078ec0ff */
[----:B------:R-:W-:Y:S01]  /*8e30*/  NOP ;  /* 0x0000000000007918 */ /* 0x000fe20000000000 */
[----:B------:R-:W-:Y:S02]  /*8e40*/  IADD3 R42, PT, PT, R44, R69, R42 ;  /* 0x000000452c2a7210 */ /* 0x000fe40007ffe02a */
[----:B------:R-:W-:-:S02]  /*8e50*/  IADD3 R5, PT, PT, R5, R75, R48 ;  /* 0x0000004b05057210 */ /* 0x000fc40007ffe030 */
[----:B------:R-:W-:Y:S02]  /*8e60*/  ISETP.GT.U32.AND.EX P4, PT, R70, RZ, PT, P4 ;  /* 0x000000ff4600720c */ /* 0x000fe40003f84140 */
[----:B------:R-:W-:Y:S02]  /*8e70*/  ISETP.GT.U32.AND.EX P1, PT, R66, RZ, PT, P1 ;  /* 0x000000ff4200720c */ /* 0x000fe40003f24110 */
[----:B------:R-:W-:Y:S02]  /*8e80*/  LOP3.LUT R46, R46, 0x3, RZ, 0xc0, !PT ;  /* 0x000000032e2e7812 */ /* 0x000fe400078ec0ff */
[----:B------:R-:W-:Y:S02]  /*8e90*/  IADD3 R6, PT, PT, R6, R78, R65 ;  /* 0x0000004e06067210 */ /* 0x000fe40007ffe041 */
[----:B------:R-:W-:Y:S02]  /*8ea0*/  SHF.L.U32 R42, R42, 0x8, RZ ;  /* 0x000000082a2a7819 */ /* 0x000fe400000006ff */
[----:B------:R-:W-:-:S02]  /*8eb0*/  LOP3.LUT R5, R5, 0xf, RZ, 0xc0, !PT ;  /* 0x0000000f05057812 */ /* 0x000fc400078ec0ff */
[----:B------:R-:W-:Y:S02]  /*8ec0*/  FSEL R43, R11, -INF , !P4 ;  /* 0xff8000000b2b7808 */ /* 0x000fe40006000000 */
[-C--:B------:R-:W-:Y:S02]  /*8ed0*/  ISETP.GT.U32.AND P4, PT, R47, R134.reuse, PT ;  /* 0x000000862f00720c */ /* 0x080fe40003f84070 */
[----:B------:R-:W-:Y:S02]  /*8ee0*/  FSEL R47, R12, -INF , !P1 ;  /* 0xff8000000c2f7808 */ /* 0x000fe40004800000 */
[----:B------:R-:W-:Y:S02]  /*8ef0*/  IADD3 R67, PT, PT, R46, R67, R2 ;  /* 0x000000432e437210 */ /* 0x000fe40007ffe002 */
[----:B------:R-:W-:Y:S02]  /*8f00*/  SHF.L.U32 R40, R40, 0x1f, RZ ;  /* 0x0000001f28287819 */ /* 0x000fe400000006ff */
[----:B------:R-:W-:-:S02]  /*8f10*/  ISETP.GT.U32.AND P1, PT, R51, R134, PT ;  /* 0x000000863300720c */ /* 0x000fc40003f24070 */
[----:B------:R-:W-:Y:S01]  /*8f20*/  LOP3.LUT R2, R42, 0xf00, RZ, 0xe2, !PT ;  /* 0x00000f002a027812 */ /* 0x000fe200078ee2ff */
[----:B-1----:R-:W1:Y:S01]  /*8f30*/  SYNCS.PHASECHK.TRANS64.TRYWAIT P6, [UR72], R40 ;  /* 0x00000028ff0075a7 */ /* 0x002e6200080c1148 */
[----:B------:R-:W-:Y:S02]  /*8f40*/  LEA R5, R6, R5, 0x4 ;  /* 0x0000000506057211 */ /* 0x000fe400078e20ff */
[----:B------:R-:W-:Y:S02]  /*8f50*/  ISETP.GT.U32.AND.EX P1, PT, R64, RZ, PT, P1 ;  /* 0x000000ff4000720c */ /* 0x000fe40003f24110 */
[----:B------:R-:W-:Y:S02]  /*8f60*/  LEA R2, R67, R2, 0xc ;  /* 0x0000000243027211 */ /* 0x000fe400078e60ff */
[----:B------:R-:W-:Y:S02]  /*8f70*/  LOP3.LUT R5, R5, 0xff, RZ, 0xc0, !PT ;  /* 0x000000ff05057812 */ /* 0x000fe400078ec0ff */
[----:B------:R-:W-:-:S02]  /*8f80*/  ISETP.GT.U32.AND.EX P4, PT, R62, RZ, PT, P4 ;  /* 0x000000ff3e00720c */ /* 0x000fc40003f84140 */
[----:B------:R-:W-:Y:S02]  /*8f90*/  FSEL R51, R13, -INF , !P1 ;  /* 0xff8000000d337808 */ /* 0x000fe40004800000 */
[----:B------:R-:W-:Y:S02]  /*8fa0*/  IADD3 R2, PT, PT, R2, R5, RZ ;  /* 0x0000000502027210 */ /* 0x000fe40007ffe0ff */
[-C--:B------:R-:W-:Y:S02]  /*8fb0*/  ISETP.GT.U32.AND P5, PT, R57, R134.reuse, PT ;  /* 0x000000863900720c */ /* 0x080fe40003fa4070 */
[-C--:B------:R-:W-:Y:S02]  /*8fc0*/  ISETP.GT.U32.AND P1, PT, R49, R134.reuse, PT ;  /* 0x000000863100720c */ /* 0x080fe40003f24070 */
[----:B------:R-:W-:Y:S02]  /*8fd0*/  FSEL R49, R14, -INF , !P4 ;  /* 0xff8000000e317808 */ /* 0x000fe40006000000 */
[----:B------:R-:W-:-:S02]  /*8fe0*/  ISETP.GT.U32.AND P4, PT, R53, R134, PT ;  /* 0x000000863500720c */ /* 0x000fc40003f84070 */
[----:B------:R-:W-:Y:S02]  /*8ff0*/  LOP3.LUT R2, R2, 0xffff, RZ, 0xc0, !PT ;  /* 0x0000ffff02027812 */ /* 0x000fe400078ec0ff */
[----:B------:R-:W-:Y:S02]  /*9000*/  ISETP.GT.U32.AND.EX P5, PT, R72, RZ, PT, P5 ;  /* 0x000000ff4800720c */ /* 0x000fe40003fa4150 */
[----:B------:R-:W-:Y:S02]  /*9010*/  ISETP.GT.U32.AND.EX P4, PT, R56, RZ, PT, P4 ;  /* 0x000000ff3800720c */ /* 0x000fe40003f84140 */
[----:B------:R-:W-:Y:S02]  /*9020*/  ISETP.GT.U32.AND P2, PT, R63, R134, PT ;  /* 0x000000863f00720c */ /* 0x000fe40003f44070 */
[----:B------:R-:W-:Y:S02]  /*9030*/  SHF.R.U32.HI R5, RZ, 0xf, R2 ;  /* 0x0000000fff057819 */ /* 0x000fe40000011602 */
[----:B------:R-:W-:-:S02]  /*9040*/  FSEL R41, R7, -INF , !P5 ;  /* 0xff80000007297808 */ /* 0x000fc40006800000 */
[----:B------:R-:W-:Y:S02]  /*9050*/  ISETP.GT.U32.AND P5, PT, R55, R134, PT ;  /* 0x000000863700720c */ /* 0x000fe40003fa4070 */
[----:B------:R-:W-:Y:S02]  /*9060*/  FSEL R55, R15, -INF , !P4 ;  /* 0xff8000000f377808 */ /* 0x000fe40006000000 */
[----:B------:R-:W-:Y:S02]  /*9070*/  ISETP.GT.U32.AND.EX P2, PT, R58, RZ, PT, P2 ;  /* 0x000000ff3a00720c */ /* 0x000fe40003f44120 */
[----:B------:R-:W-:Y:S02]  /*9080*/  LOP3.LUT P4, RZ, R5, 0x1, RZ, 0xc0, !PT ;  /* 0x0000000105ff7812 */ /* 0x000fe4000788c0ff */
[----:B------:R-:W-:Y:S02]  /*9090*/  SHF.R.U32.HI R5, RZ, 0xd, R2 ;  /* 0x0000000dff057819 */ /* 0x000fe40000011602 */
[----:B------:R-:W-:-:S02]  /*90a0*/  FSEL R57, R18, -INF , !P2 ;  /* 0xff80000012397808 */ /* 0x000fc40005000000 */
[----:B------:R-:W-:Y:S02]  /*90b0*/  ISETP.GT.U32.AND.EX P3, PT, R60, RZ, PT, P3 ;  /* 0x000000ff3c00720c */ /* 0x000fe40003f64130 */
[----:B------:R-:W-:Y:S02]  /*90c0*/  ISETP.GT.U32.AND.EX P1, PT, R54, RZ, PT, P1 ;  /* 0x000000ff3600720c */ /* 0x000fe40003f24110 */
[----:B------:R-:W-:Y:S02]  /*90d0*/  LOP3.LUT P2, RZ, R5, 0x1, RZ, 0xc0, !PT ;  /* 0x0000000105ff7812 */ /* 0x000fe4000784c0ff */
[--C-:B------:R-:W-:Y:S02]  /*90e0*/  SHF.R.U32.HI R6, RZ, 0xe, R2.reuse ;  /* 0x0000000eff067819 */ /* 0x100fe40000011602 */
[----:B------:R-:W-:Y:S02]  /*90f0*/  SHF.R.U32.HI R5, RZ, 0xc, R2 ;  /* 0x0000000cff057819 */ /* 0x000fe40000011602 */
[----:B------:R-:W-:-:S02]  /*9100*/  FSEL R53, R16, -INF , !P1 ;  /* 0xff80000010357808 */ /* 0x000fc40004800000 */
[----:B------:R-:W-:Y:S02]  /*9110*/  FSEL R61, R19, -INF , !P3 ;  /* 0xff800000133d7808 */ /* 0x000fe40005800000 */
[----:B------:R-:W-:Y:S02]  /*9120*/  LOP3.LUT P1, RZ, R6, 0x1, RZ, 0xc0, !PT ;  /* 0x0000000106ff7812 */ /* 0x000fe4000782c0ff */
        /* <DEDUP_REMOVED lines=11> */
[----:B------:R-:W-:Y:S02]  /*91e0*/  ISETP.GT.U32.AND.EX P5, PT, R52, RZ, PT, P5 ;  /* 0x000000ff3400720c */ /* 0x000fe40003fa4150 */
[----:B------:R-:W-:Y:S02]  /*91f0*/  LOP3.LUT P2, RZ, R6, 0x1, RZ, 0xc0, !PT ;  /* 0x0000000106ff7812 */ /* 0x000fe4000784c0ff */
[----:B------:R-:W-:Y:S02]  /*9200*/  LOP3.LUT P3, RZ, R5, 0x1, RZ, 0xc0, !PT ;  /* 0x0000000105ff7812 */ /* 0x000fe4000786c0ff */
[--C-:B------:R-:W-:Y:S02]  /*9210*/  SHF.R.U32.HI R6, RZ, 0x7, R2.reuse ;  /* 0x00000007ff067819 */ /* 0x100fe40000011602 */
[----:B------:R-:W-:-:S02]  /*9220*/  SHF.R.U32.HI R5, RZ, 0x6, R2 ;  /* 0x00000006ff057819 */ /* 0x000fc40000011602 */
[----:B------:R-:W-:Y:S02]  /*9230*/  FSEL R59, R17, -INF , !P5 ;  /* 0xff800000113b7808 */ /* 0x000fe40006800000 */
[----:B------:R-:W-:Y:S02]  /*9240*/  FSEL R69, R24, -INF , !P4 ;  /* 0xff80000018457808 */ /* 0x000fe40006000000 */
[----:B------:R-:W-:Y:S02]  /*9250*/  LOP3.LUT P4, RZ, R6, 0x1, RZ, 0xc0, !PT ;  /* 0x0000000106ff7812 */ /* 0x000fe4000788c0ff */
[----:B------:R-:W-:Y:S01]  /*9260*/  LOP3.LUT P5, RZ, R5, 0x1, RZ, 0xc0, !PT ;  /* 0x0000000105ff7812 */ /* 0x000fe200078ac0ff */
[----:B-1----:R-:W-:-:S12]  /*9270*/  @!P6 BRA `(.L_x_18) ;  /* 0x000000680088e947 */ /* 0x002fd80003800000 */
.L_x_26:
[----:B------:R-:W-:Y:S01]  /*9280*/  FSEL R25, R25, -INF , !P1 ;  /* 0xff80000019197808 */ /* 0x000fe20004800000 */
[----:B------:R-:W-:Y:S01]  /*9290*/  IMAD.WIDE R8, R3, 0x2, R200 ;  /* 0x0000000203087825 */ /* 0x000fe200078e02c8 */
[----:B------:R-:W-:-:S03]  /*92a0*/  ISETP.GT.U32.AND P1, PT, R132, R134, PT ;  /* 0x000000868400720c */ /* 0x000fc60003f24070 */
[----:B------:R-:W-:Y:S01]  /*92b0*/  FMUL R73, R4, UR71 ;  /* 0x0000004704497c20 */ /* 0x000fe20008400000 */
[----:B------:R-:W-:Y:S01]  /*92c0*/  SHF.R.U32.HI R12, RZ, 0x5, R2 ;  /* 0x00000005ff0c7819 */ /* 0x000fe20000011602 */
[----:B------:R-:W-:Y:S01]  /*92d0*/  IMAD.WIDE R6, R3, 0x2, R204 ;  /* 0x0000000203067825 */ /* 0x000fe200078e02cc */
[----:B------:R-:W-:Y:S01]  /*92e0*/  ISETP.GT.U32.AND.EX P1, PT, R133, RZ, PT, P1 ;  /* 0x000000ff8500720c */ /* 0x000fe20003f24110 */
[----:B------:R1:W2:Y:S02]  /*92f0*/  LDG.E.U16 R64, desc[UR10][R8.64] ;  /* 0x0000000a08407981 */ /* 0x0002a4000c1e1500 */
[----:B------:R-:W-:Y:S01]  /*9300*/  IMAD.WIDE R4, R3, 0x2, R196 ;  /* 0x0000000203047825 */ /* 0x000fe200078e02c4 */
[----:B------:R-:W-:Y:S01]  /*9310*/  FSEL R73, R73, -INF , !P1 ;  /* 0xff80000049497808 */ /* 0x000fe20004800000 */
[----:B------:R-:W3:Y:S01]  /*9320*/  LDG.E.U16 R24, desc[UR10][R6.64] ;  /* 0x0000000a06187981 */ /* 0x000ee2000c1e1500 */
[----:B------:R-:W-:Y:S01]  /*9330*/  LOP3.LUT P1, RZ, R12, 0x1, RZ, 0xc0, !PT ;  /* 0x000000010cff7812 */ /* 0x000fe2000782c0ff */
[----:B------:R-:W-:-:S02]  /*9340*/  IMAD.WIDE R10, R3, 0x2, R192 ;  /* 0x00000002030a7825 */ /* 0x000fc400078e02c0 */
[----:B------:R-:W4:Y:S02]  /*9350*/  LDG.E.U16 R62, desc[UR10][R4.64] ;  /* 0x0000000a043e7981 */ /* 0x000f24000c1e1500 */
[C---:B-1----:R-:W-:Y:S02]  /*9360*/  IMAD.WIDE R8, R3.reuse, 0x2, R168 ;  /* 0x0000000203087825 */ /* 0x042fe400078e02a8 */
[----:B------:R-:W5:Y:S02]  /*9370*/  LDG.E.U16 R60, desc[UR10][R10.64] ;  /* 0x0000000a0a3c7981 */ /* 0x000f64000c1e1500 */
[C---:B------:R-:W-:Y:S02]  /*9380*/  IMAD.WIDE R22, R3.reuse, 0x2, R148 ;  /* 0x0000000203167825 */ /* 0x040fe400078e0294 */
[----:B------:R-:W2:Y:S02]  /*9390*/  LDG.E.U16 R48, desc[UR10][R8.64] ;  /* 0x0000000a08307981 */ /* 0x000ea4000c1e1500 */
[----:B------:R-:W-:-:S02]  /*93a0*/  IMAD.WIDE R12, R3, 0x2, R188 ;  /* 0x00000002030c7825 */ /* 0x000fc400078e02bc */
[----:B------:R1:W2:Y:S02]  /*93b0*/  LDG.E.U16 R22, desc[UR10][R22.64] ;  /* 0x0000000a16167981 */ /* 0x0002a4000c1e1500 */
[C---:B------:R-:W-:Y:S02]  /*93c0*/  IMAD.WIDE R20, R3.reuse, 0x2, R172 ;  /* 0x0000000203147825 */ /* 0x040fe400078e02ac */
[----:B------:R-:W2:Y:S02]  /*93d0*/  LDG.E.U16 R58, desc[UR10][R12.64] ;  /* 0x0000000a0c3a7981 */ /* 0x000ea4000c1e1500 */
[C---:B------:R-:W-:Y:S02]  /*93e0*/  IMAD.WIDE R14, R3.reuse, 0x2, R184 ;  /* 0x00000002030e7825 */ /* 0x040fe400078e02b8 */
[----:B------:R0:W2:Y:S02]  /*93f0*/  LDG.E.U16 R50, desc[UR10][R20.64] ;  /* 0x0000000a14327981 */ /* 0x0000a4000c1e1500 */
[----:B------:R-:W-:Y:S01]  /*9400*/  IMAD.WIDE R16, R3, 0x2, R180 ;  /* 0x0000000203107825 */ /* 0x000fe200078e02b4 */
[----:B-1----:R-:W-:Y:S01]  /*9410*/  FMNMX3 R23, R73, R37, R36, !PT ;  /* 0x0000002549177276 */ /* 0x002fe20007800024 */
[----:B------:R-:W2:Y:S02]  /*9420*/  LDG.E.U16 R56, desc[UR10][R14.64] ;  /* 0x0000000a0e387981 */ /* 0x000ea4000c1e1500 */
[----:B------:R-:W-:-:S02]  /*9430*/  IMAD.WIDE R18, R3, 0x2, R176 ;  /* 0x0000000203127825 */ /* 0x000fc400078e02b0 */
[----:B------:R-:W2:Y:S02]  /*9440*/  LDG.E.U16 R54, desc[UR10][R16.64] ;  /* 0x0000000a10367981 */ /* 0x000ea4000c1e1500 */
[C---:B------:R-:W-:Y:S02]  /*9450*/  IMAD.WIDE R10, R3.reuse, 0x2, R164 ;  /* 0x00000002030a7825 */ /* 0x040fe400078e02a4 */
[----:B------:R1:W2:Y:S02]  /*9460*/  LDG.E.U16 R52, desc[UR10][R18.64] ;  /* 0x0000000a12347981 */ /* 0x0002a4000c1e1500 */
[C---:B------:R-:W-:Y:S02]  /*9470*/  IMAD.WIDE R6, R3.reuse, 0x2, R156 ;  /* 0x0000000203067825 */ /* 0x040fe400078e029c */
[----:B------:R-:W2:Y:S02]  /*9480*/  LDG.E.U16 R46, desc[UR10][R10.64] ;  /* 0x0000000a0a2e7981 */ /* 0x000ea4000c1e1500 */
[----:B------:R-:W-:-:S02]  /*9490*/  IMAD.WIDE R4, R3, 0x2, R152 ;  /* 0x0000000203047825 */ /* 0x000fc400078e0298 */
[----:B------:R-:W2:Y:S02]  /*94a0*/  LDG.E.U16 R42, desc[UR10][R6.64] ;  /* 0x0000000a062a7981 */ /* 0x000ea4000c1e1500 */
[C---:B------:R-:W-:Y:S02]  /*94b0*/  IMAD.WIDE R8, R3.reuse, 0x2, R182 ;  /* 0x0000000203087825 */ /* 0x040fe400078e02b6 */
[----:B------:R-:W2:Y:S02]  /*94c0*/  LDG.E.U16 R40, desc[UR10][R4.64] ;  /* 0x0000000a04287981 */ /* 0x000ea4000c1e1500 */
[C---:B------:R-:W-:Y:S02]  /*94d0*/  IMAD.WIDE R74, R3.reuse, 0x2, R160 ;  /* 0x00000002034a7825 */ /* 0x040fe400078e02a0 */
[----:B------:R1:W2:Y:S02]  /*94e0*/  LDG.E.U16 R78, desc[UR10][R8.64] ;  /* 0x0000000a084e7981 */ /* 0x0002a4000c1e1500 */
[----:B0-----:R-:W-:-:S02]  /*94f0*/  IMAD.WIDE R20, R3, 0x2, R144 ;  /* 0x0000000203147825 */ /* 0x001fc400078e0290 */
[----:B------:R-:W2:Y:S02]  /*9500*/  LDG.E.U16 R44, desc[UR10][R74.64] ;  /* 0x0000000a4a2c7981 */ /* 0x000ea4000c1e1500 */
[C---:B------:R-:W-:Y:S02]  /*9510*/  IMAD.WIDE R12, R3.reuse, 0x2, R174 ;  /* 0x00000002030c7825 */ /* 0x040fe400078e02ae */
[----:B------:R-:W2:Y:S02]  /*9520*/  LDG.E.U16 R66, desc[UR10][R20.64] ;  /* 0x0000000a14427981 */ /* 0x000ea4000c1e1500 */
[----:B-1----:R-:W-:Y:S01]  /*9530*/  IMAD.WIDE R18, R3, 0x2, R202 ;  /* 0x0000000203127825 */ /* 0x002fe200078e02ca */
[----:B------:R-:W-:Y:S01]  /*9540*/  FMNMX3 R8, R23, R41, R38, !PT ;  /* 0x0000002917087276 */ /* 0x000fe20007800026 */
[----:B------:R0:W2:Y:S02]  /*9550*/  LDG.E.U16 R82, desc[UR10][R12.64] ;  /* 0x0000000a0c527981 */ /* 0x0000a4000c1e1500 */
[----:B------:R-:W-:-:S02]  /*9560*/  IMAD.WIDE R16, R3, 0x2, R198 ;  /* 0x0000000203107825 */ /* 0x000fc400078e02c6 */
[----:B------:R-:W2:Y:S02]  /*9570*/  LDG.E.U16 R68, desc[UR10][R18.64] ;  /* 0x0000000a12447981 */ /* 0x000ea4000c1e1500 */
[C---:B------:R-:W-:Y:S02]  /*9580*/  IMAD.WIDE R14, R3.reuse, 0x2, R194 ;  /* 0x00000002030e7825 */ /* 0x040fe400078e02c2 */
[----:B------:R-:W2:Y:S02]  /*9590*/  LDG.E.U16 R70, desc[UR10][R16.64] ;  /* 0x0000000a10467981 */ /* 0x000ea4000c1e1500 */
[----:B------:R-:W-:-:S04]  /*95a0*/  IMAD.WIDE R4, R3, 0x2, R190 ;  /* 0x0000000203047825 */ /* 0x000fc800078e02be */
[C---:B------:R-:W-:Y:S01]  /*95b0*/  IMAD.WIDE R6, R3.reuse, 0x2, R186 ;  /* 0x0000000203067825 */ /* 0x040fe200078e02ba */
[----:B------:R1:W2:Y:S03]  /*95c0*/  LDG.E.U16 R72, desc[UR10][R14.64] ;  /* 0x0000000a0e487981 */ /* 0x0002a6000c1e1500 */
[C---:B------:R-:W-:Y:S01]  /*95d0*/  IMAD.WIDE R10, R3.reuse, 0x2, R178 ;  /* 0x00000002030a7825 */ /* 0x040fe200078e02b2 */
[----:B------:R1:W2:Y:S01]  /*95e0*/  LDG.E.U16 R74, desc[UR10][R4.64] ;  /* 0x0000000a044a7981 */ /* 0x0002a2000c1e1500 */
[----:B0-----:R-:W-:Y:S02]  /*95f0*/  FMNMX3 R12, R8, R39, R45, !PT ;  /* 0x00000027080c7276 */ /* 0x001fe4000780002d */
[C---:B------:R-:W-:Y:S01]  /*9600*/  IMAD.WIDE R20, R3.reuse, 0x2, R158 ;  /* 0x0000000203147825 */ /* 0x040fe200078e029e */
[----:B------:R0:W2:Y:S03]  /*9610*/  LDG.E.U16 R76, desc[UR10][R6.64] ;  /* 0x0000000a064c7981 */ /* 0x0000a6000c1e1500 */
[C---:B-1----:R-:W-:Y:S01]  /*9620*/  IMAD.WIDE R14, R3.reuse, 0x2, R170 ;  /* 0x00000002030e7825 */ /* 0x042fe200078e02aa */
[----:B------:R1:W2:Y:S03]  /*9630*/  LDG.E.U16 R80, desc[UR10][R10.64] ;  /* 0x0000000a0a507981 */ /* 0x0002a6000c1e1500 */
[C---:B------:R-:W-:Y:S01]  /*9640*/  IMAD.WIDE R16, R3.reuse, 0x2, R166 ;  /* 0x0000000203107825 */ /* 0x040fe200078e02a6 */
[----:B------:R0:W2:Y:S03]  /*9650*/  LDG.E.U16 R84, desc[UR10][R14.64] ;  /* 0x0000000a0e547981 */ /* 0x0000a6000c1e1500 */
[C---:B------:R-:W-:Y:S01]  /*9660*/  IMAD.WIDE R18, R3.reuse, 0x2, R162 ;  /* 0x0000000203127825 */ /* 0x040fe200078e02a2 */
[----:B------:R-:W2:Y:S03]  /*9670*/  LDG.E.U16 R86, desc[UR10][R16.64] ;  /* 0x0000000a10567981 */ /* 0x000ea6000c1e1500 */
[C---:B------:R-:W-:Y:S01]  /*9680*/  IMAD.WIDE R4, R3.reuse, 0x2, R154 ;  /* 0x0000000203047825 */ /* 0x040fe200078e029a */
[----:B------:R-:W2:Y:S03]  /*9690*/  LDG.E.U16 R88, desc[UR10][R18.64] ;  /* 0x0000000a12587981 */ /* 0x000ea6000c1e1500 */
[C---:B0-----:R-:W-:Y:S01]  /*96a0*/  IMAD.WIDE R6, R3.reuse, 0x2, R150 ;  /* 0x0000000203067825 */ /* 0x041fe200078e0296 */
[----:B------:R-:W2:Y:S03]  /*96b0*/  LDG.E.U16 R20, desc[UR10][R20.64] ;  /* 0x0000000a14147981 */ /* 0x000ea6000c1e1500 */
[C---:B------:R-:W-:Y:S01]  /*96c0*/  IMAD.WIDE R8, R3.reuse, 0x2, R146 ;  /* 0x0000000203087825 */ /* 0x040fe200078e0292 */
[----:B------:R-:W2:Y:S03]  /*96d0*/  LDG.E.U16 R90, desc[UR10][R4.64] ;  /* 0x0000000a045a7981 */ /* 0x000ea6000c1e1500 */
[----:B-1----:R-:W-:Y:S01]  /*96e0*/  IMAD.WIDE R10, R3, 0x2, R142 ;  /* 0x00000002030a7825 */ /* 0x002fe200078e028e */
[----:B------:R0:W2:Y:S04]  /*96f0*/  LDG.E.U16 R92, desc[UR10][R6.64] ;  /* 0x0000000a065c7981 */ /* 0x0000a8000c1e1500 */
[----:B------:R1:W2:Y:S04]  /*9700*/  LDG.E.U16 R94, desc[UR10][R8.64] ;  /* 0x0000000a085e7981 */ /* 0x0002a8000c1e1500 */
[----:B------:R0:W2:Y:S01]  /*9710*/  LDG.E.U16 R96, desc[UR10][R10.64] ;  /* 0x0000000a0a607981 */ /* 0x0000a2000c1e1500 */
[----:B------:R-:W-:-:S04]  /*9720*/  FMNMX3 R12, R12, R43, R47, !PT ;  /* 0x0000002b0c0c7276 */ /* 0x000fc8000780002f */
[----:B------:R-:W-:-:S04]  /*9730*/  FMNMX3 R14, R12, R51, R49, !PT ;  /* 0x000000330c0e7276 */ /* 0x000fc80007800031 */
[----:B------:R-:W-:-:S04]  /*9740*/  FMNMX3 R14, R14, R55, R53, !PT ;  /* 0x000000370e0e7276 */ /* 0x000fc80007800035 */
[----:B------:R-:W-:Y:S01]  /*9750*/  FMNMX3 R14, R14, R59, R57, !PT ;  /* 0x0000003b0e0e7276 */ /* 0x000fe20007800039 */
[----:B------:R-:W-:-:S03]  /*9760*/  FMUL R26, R26, UR71 ;  /* 0x000000471a1a7c20 */ /* 0x000fc60008400000 */
[----:B------:R-:W-:Y:S01]  /*9770*/  FMNMX3 R14, R14, R61, R65, !PT ;  /* 0x0000003d0e0e7276 */ /* 0x000fe20007800041 */
[----:B0-----:R-:W-:Y:S01]  /*9780*/  FMUL R6, R28, UR71 ;  /* 0x000000471c067c20 */ /* 0x001fe20008400000 */
[--C-:B-1----:R-:W-:Y:S02]  /*9790*/  SHF.R.U32.HI R8, RZ, 0x2, R2.reuse ;  /* 0x00000002ff087819 */ /* 0x102fe40000011602 */
[----:B------:R-:W-:Y:S01]  /*97a0*/  FMNMX3 R14, R14, R63, R71, !PT ;  /* 0x0000003f0e0e7276 */ /* 0x000fe20007800047 */
[----:B------:R-:W-:Y:S01]  /*97b0*/  FMUL R27, R27, UR71 ;  /* 0x000000471b1b7c20 */ /* 0x000fe20008400000 */
[----:B------:R-:W-:Y:S02]  /*97c0*/  FSEL R4, R26, -INF , !P2 ;  /* 0xff8000001a047808 */ /* 0x000fe40005000000 */
[----:B------:R-:W-:Y:S02]  /*97d0*/  FMNMX3 R14, R14, R67, R69, !PT ;  /* 0x000000430e0e7276 */ /* 0x000fe40007800045 */
[----:B------:R-:W-:Y:S01]  /*97e0*/  FSEL R6, R6, -INF , !P4 ;  /* 0xff80000006067808 */ /* 0x000fe20006000000 */
[----:B------:R-:W-:Y:S01]  /*97f0*/  FMUL R7, R29, UR71 ;  /* 0x000000471d077c20 */ /* 0x000fe20008400000 */
[----:B------:R-:W-:Y:S01]  /*9800*/  LOP3.LUT P4, RZ, R8, 0x1, RZ, 0xc0, !PT ;  /* 0x0000000108ff7812 */ /* 0x000fe2000788c0ff */
[----:B------:R-:W-:Y:S01]  /*9810*/  FMUL R8, R30, UR71 ;  /* 0x000000471e087c20 */ /* 0x000fe20008400000 */
[----:B------:R-:W-:-:S02]  /*9820*/  SHF.R.U32.HI R12, RZ, 0x4, R2 ;  /* 0x00000004ff0c7819 */ /* 0x000fc40000011602 */
[----:B------:R-:W-:Y:S02]  /*9830*/  SHF.R.U32.HI R13, RZ, 0x3, R2 ;  /* 0x00000003ff0d7819 */ /* 0x000fe40000011602 */
[----:B------:R-:W-:Y:S02]  /*9840*/  FSEL R5, R27, -INF , !P3 ;  /* 0xff8000001b057808 */ /* 0x000fe40005800000 */
[----:B------:R-:W-:Y:S01]  /*9850*/  FMNMX3 R14, R14, R25, R4, !PT ;  /* 0x000000190e0e7276 */ /* 0x000fe20007800004 */
[----:B------:R-:W-:Y:S01]  /*9860*/  FMUL R9, R31, UR71 ;  /* 0x000000471f097c20 */ /* 0x000fe20008400000 */
[----:B------:R-:W-:Y:S01]  /*9870*/  FMUL R10, R32, UR71 ;  /* 0x00000047200a7c20 */ /* 0x000fe20008400000 */
[----:B------:R-:W-:Y:S02]  /*9880*/  LOP3.LUT P2, RZ, R12, 0x1, RZ, 0xc0, !PT ;  /* 0x000000010cff7812 */ /* 0x000fe4000784c0ff */
[----:B------:R-:W-:Y:S02]  /*9890*/  LOP3.LUT P3, RZ, R13, 0x1, RZ, 0xc0, !PT ;  /* 0x000000010dff7812 */ /* 0x000fe4000786c0ff */
[----:B------:R-:W-:-:S02]  /*98a0*/  SHF.R.U32.HI R2, RZ, 0x1, R2 ;  /* 0x00000001ff027819 */ /* 0x000fc40000011602 */
[----:B------:R-:W-:Y:S02]  /*98b0*/  FSEL R7, R7, -INF , !P5 ;  /* 0xff80000007077808 */ /* 0x000fe40006800000 */
[----:B------:R-:W-:Y:S02]  /*98c0*/  FSEL R8, R8, -INF , !P1 ;  /* 0xff80000008087808 */ /* 0x000fe40004800000 */
[----:B------:R-:W-:Y:S01]  /*98d0*/  FMNMX3 R14, R14, R5, R6, !PT ;  /* 0x000000050e0e7276 */ /* 0x000fe20007800006 */
[----:B------:R-:W-:Y:S01]  /*98e0*/  FMUL R11, R33, UR71 ;  /* 0x00000047210b7c20 */ /* 0x000fe20008400000 */
[----:B------:R-:W-:Y:S01]  /*98f0*/  FMUL R12, R34, UR71 ;  /* 0x00000047220c7c20 */ /* 0x000fe20008400000 */
[----:B------:R-:W-:Y:S02]  /*9900*/  LOP3.LUT P5, RZ, R2, 0x1, RZ, 0xc0, !PT ;  /* 0x0000000102ff7812 */ /* 0x000fe400078ac0ff */
[----:B------:R-:W-:Y:S02]  /*9910*/  FSEL R9, R9, -INF , !P2 ;  /* 0xff80000009097808 */ /* 0x000fe40005000000 */
[----:B------:R-:W-:-:S02]  /*9920*/  FSEL R10, R10, -INF , !P3 ;  /* 0xff8000000a0a7808 */ /* 0x000fc40005800000 */
[----:B------:R-:W-:Y:S01]  /*9930*/  FMNMX3 R14, R14, R7, R8, !PT ;  /* 0x000000070e0e7276 */ /* 0x000fe20007800008 */
[----:B------:R-:W-:Y:S01]  /*9940*/  FMUL R13, R35, UR71 ;  /* 0x00000047230d7c20 */ /* 0x000fe20008400000 */
[----:B------:R-:W-:Y:S02]  /*9950*/  FSEL R11, R11, -INF , !P4 ;  /* 0xff8000000b0b7808 */ /* 0x000fe40006000000 */
[----:B------:R-:W-:Y:S02]  /*9960*/  FSEL R12, R12, -INF , !P5 ;  /* 0xff8000000c0c7808 */ /* 0x000fe40006800000 */
[----:B------:R-:W-:Y:S02]  /*9970*/  FMNMX3 R14, R14, R9, R10, !PT ;  /* 0x000000090e0e7276 */ /* 0x000fe4000780000a */
[----:B------:R-:W-:Y:S02]  /*9980*/  FSEL R13, R13, -INF , !P0 ;  /* 0xff8000000d0d7808 */ /* 0x000fe40004000000 */
[----:B------:R-:W-:-:S04]  /*9990*/  FMNMX3 R2, R14, R11, R12, !PT ;  /* 0x0000000b0e027276 */ /* 0x000fc8000780000c */
[----:B------:R-:W-:-:S05]  /*99a0*/  FMNMX3 R2, R2, R13, R0, !PT ;  /* 0x0000000d02027276 */ /* 0x000fca0007800000 */
[--C-:B------:R-:W-:Y:S01]  /*99b0*/  FADD R73, R73, -R2.reuse ;  /* 0x8000000249497221 */ /* 0x100fe20000000000 */
[--C-:B------:R-:W-:Y:S01]  /*99c0*/  FADD R37, R37, -R2.reuse ;  /* 0x8000000225257221 */ /* 0x100fe20000000000 */
[--C-:B------:R-:W-:Y:S02]  /*99d0*/  FADD R36, R36, -R2.reuse ;  /* 0x8000000224247221 */ /* 0x100fe40000000000 */
[----:B------:R-:W-:Y:S01]  /*99e0*/  FMUL R14, R73, 1.4426950216293334961 ;  /* 0x3fb8aa3b490e7820 */ /* 0x000fe20000400000 */
[----:B------:R-:W-:Y:S01]  /*99f0*/  FMUL R15, R37, 1.4426950216293334961 ;  /* 0x3fb8aa3b250f7820 */ /* 0x000fe20000400000 */
[----:B------:R-:W-:Y:S01]  /*9a00*/  FMUL R16, R36, 1.4426950216293334961 ;  /* 0x3fb8aa3b24107820 */ /* 0x000fe20000400000 */
[--C-:B------:R-:W-:Y:S01]  /*9a10*/  FADD R41, R41, -R2.reuse ;  /* 0x8000000229297221 */ /* 0x100fe20000000000 */
[----:B------:R-:W-:Y:S02]  /*9a20*/  FADD R38, R38, -R2 ;  /* 0x8000000226267221 */ /* 0x000fe40000000000 */
[----:B------:R-:W-:Y:S01]  /*9a30*/  MUFU.EX2 R14, R14 ;  /* 0x0000000e000e7308 */ /* 0x000fe20000000800 */
[----:B------:R-:W-:Y:S01]  /*9a40*/  FMUL R17, R41, 1.4426950216293334961 ;  /* 0x3fb8aa3b29117820 */ /* 0x000fe20000400000 */
[----:B------:R-:W-:-:S06]  /*9a50*/  FMUL R18, R38, 1.4426950216293334961 ;  /* 0x3fb8aa3b26127820 */ /* 0x000fcc0000400000 */
[----:B------:R-:W0:Y:S01]  /*9a60*/  MUFU.EX2 R15, R15 ;  /* 0x0000000f000f7308 */ /* 0x000e220000000800 */
[--C-:B------:R-:W-:Y:S01]  /*9a70*/  FADD R39, R39, -R2.reuse ;  /* 0x8000000227277221 */ /* 0x100fe20000000000 */
[----:B------:R-:W-:-:S06]  /*9a80*/  FADD R45, R45, -R2 ;  /* 0x800000022d2d7221 */ /* 0x000fcc0000000000 */
[----:B------:R-:W1:Y:S01]  /*9a90*/  MUFU.EX2 R16, R16 ;  /* 0x0000001000107308 */ /* 0x000e620000000800 */
[----:B------:R-:W-:Y:S01]  /*9aa0*/  FMUL R19, R39, 1.4426950216293334961 ;  /* 0x3fb8aa3b27137820 */ /* 0x000fe20000400000 */
[----:B------:R-:W-:-:S06]  /*9ab0*/  FMUL R21, R45, 1.4426950216293334961 ;  /* 0x3fb8aa3b2d157820 */ /* 0x000fcc0000400000 */
[----:B------:R-:W1:Y:S01]  /*9ac0*/  MUFU.EX2 R17, R17 ;  /* 0x0000001100117308 */ /* 0x000e620000000800 */
[----:B------:R-:W-:Y:S01]  /*9ad0*/  FADD R43, R43, -R2 ;  /* 0x800000022b2b7221 */ /* 0x000fe20000000000 */
[----:B0-----:R-:W-:-:S06]  /*9ae0*/  FADD R37, R14, R15 ;  /* 0x0000000f0e257221 */ /* 0x001fcc0000000000 */
[----:B------:R-:W0:Y:S01]  /*9af0*/  MUFU.EX2 R18, R18 ;  /* 0x0000001200127308 */ /* 0x000e220000000800 */
[----:B------:R-:W-:Y:S01]  /*9b00*/  FMUL R26, R43, 1.4426950216293334961 ;  /* 0x3fb8aa3b2b1a7820 */ /* 0x000fe20000400000 */
[----:B------:R-:W-:Y:S01]  /*9b10*/  FADD R47, R47, -R2 ;  /* 0x800000022f2f7221 */ /* 0x000fe20000000000 */
[----:B-1----:R-:W-:-:S05]  /*9b20*/  FADD R98, R16, R37 ;  /* 0x0000002510627221 */ /* 0x002fca0000000000 */
[----:B------:R-:W1:Y:S01]  /*9b30*/  MUFU.EX2 R19, R19 ;  /* 0x0000001300137308 */ /* 0x000e620000000800 */
[----:B------:R-:W-:Y:S01]  /*9b40*/  FMUL R23, R47, 1.4426950216293334961 ;  /* 0x3fb8aa3b2f177820 */ /* 0x000fe20000400000 */
[----:B------:R-:W-:Y:S01]  /*9b50*/  FADD R51, R51, -R2 ;  /* 0x8000000233337221 */ /* 0x000fe20000000000 */
[----:B------:R-:W-:-:S05]  /*9b60*/  FADD R39, R17, R98 ;  /* 0x0000006211277221 */ /* 0x000fca0000000000 */
[----:B------:R-:W1:Y:S01]  /*9b70*/  MUFU.EX2 R21, R21 ;  /* 0x0000001500157308 */ /* 0x000e620000000800 */
[----:B------:R-:W-:Y:S01]  /*9b80*/  FMUL R28, R51, 1.4426950216293334961 ;  /* 0x3fb8aa3b331c7820 */ /* 0x000fe20000400000 */
[----:B------:R-:W-:Y:S01]  /*9b90*/  FADD R49, R49, -R2 ;  /* 0x8000000231317221 */ /* 0x000fe20000000000 */
[----:B0-----:R-:W-:-:S05]  /*9ba0*/  FADD R100, R18, R39 ;  /* 0x0000002712647221 */ /* 0x001fca0000000000 */
        /* <DEDUP_REMOVED lines=8> */
[----:B------:R-:W3:Y:S01]  /*9c30*/  MUFU.EX2 R28, R28 ;  /* 0x0000001c001c7308 */ /* 0x000ee20000000800 */
        /* <DEDUP_REMOVED lines=9> */
[--C-:B------:R-:W-:Y:S01]  /*9cd0*/  FADD R61, R61, -R2.reuse ;  /* 0x800000023d3d7221 */ /* 0x100fe20000000000 */
[----:B------:R-:W-:-:S05]  /*9ce0*/  FADD R4, R4, -R2 ;  /* 0x8000000204047221 */ /* 0x000fca0000000000 */
[----:B------:R-:W1:Y:S01]  /*9cf0*/  MUFU.EX2 R29, R29 ;  /* 0x0000001d001d7308 */ /* 0x000e620000000800 */
[----:B---3--:R-:W-:Y:S01]  /*9d00*/  FADD R102, R28, R39 ;  /* 0x000000271c667221 */ /* 0x008fe20000000000 */
[----:B------:R-:W-:Y:S01]  /*9d10*/  FMUL R34, R61, 1.4426950216293334961 ;  /* 0x3fb8aa3b3d227820 */ /* 0x000fe20000400000 */
[--C-:B------:R-:W-:Y:S01]  /*9d20*/  FADD R65, R65, -R2.reuse ;  /* 0x8000000241417221 */ /* 0x100fe20000000000 */
[----:B------:R-:W-:-:S04]  /*9d30*/  FADD R37, R25, -R2 ;  /* 0x8000000219257221 */ /* 0x000fc80000000000 */
[----:B------:R-:W3:Y:S01]  /*9d40*/  MUFU.EX2 R32, R32 ;  /* 0x0000002000207308 */ /* 0x000ee20000000800 */
[----:B------:R-:W-:Y:S01]  /*9d50*/  FMUL R4, R4, 1.4426950216293334961 ;  /* 0x3fb8aa3b04047820 */ /* 0x000fe20000400000 */
[----:B0-----:R-:W-:Y:S01]  /*9d60*/  FADD R41, R27, R102 ;  /* 0x000000661b297221 */ /* 0x001fe20000000000 */
[----:B------:R-:W-:Y:S01]  /*9d70*/  FMUL R33, R65, 1.4426950216293334961 ;  /* 0x3fb8aa3b41217820 */ /* 0x000fe20000400000 */
[----:B------:R-:W-:Y:S01]  /*9d80*/  FADD R63, R63, -R2 ;  /* 0x800000023f3f7221 */ /* 0x000fe20000000000 */
[----:B------:R-:W-:-:S03]  /*9d90*/  FMUL R98, R37, 1.4426950216293334961 ;  /* 0x3fb8aa3b25627820 */ /* 0x000fc60000400000 */
[----:B------:R-:W0:Y:S01]  /*9da0*/  MUFU.EX2 R31, R31 ;  /* 0x0000001f001f7308 */ /* 0x000e220000000800 */
[----:B------:R-:W-:Y:S01]  /*9db0*/  FMUL R36, R63, 1.4426950216293334961 ;  /* 0x3fb8aa3b3f247820 */ /* 0x000fe20000400000 */
[--C-:B------:R-:W-:Y:S01]  /*9dc0*/  FADD R71, R71, -R2.reuse ;  /* 0x8000000247477221 */ /* 0x100fe20000000000 */
[----:B------:R-:W-:-:S05]  /*9dd0*/  FADD R5, R5, -R2 ;  /* 0x8000000205057221 */ /* 0x000fca0000000000 */
[----:B------:R-:W0:Y:S01]  /*9de0*/  MUFU.EX2 R34, R34 ;  /* 0x0000002200227308 */ /* 0x000e220000000800 */
[----:B------:R-:W-:Y:S01]  /*9df0*/  FMUL R35, R71, 1.4426950216293334961 ;  /* 0x3fb8aa3b47237820 */ /* 0x000fe20000400000 */
[----:B------:R-:W-:-:S06]  /*9e00*/  FADD R67, R67, -R2 ;  /* 0x8000000243437221 */ /* 0x000fcc0000000000 */
[----:B------:R1:W-:Y:S01]  /*9e10*/  MUFU.EX2 R37, R4 ;  /* 0x0000000400257308 */ /* 0x0003e20000000800 */
[----:B------:R-:W-:Y:S01]  /*9e20*/  FMUL R5, R5, 1.4426950216293334961 ;  /* 0x3fb8aa3b05057820 */ /* 0x000fe20000400000 */
[----:B-1----:R-:W-:-:S06]  /*9e30*/  FADD R4, R30, R41 ;  /* 0x000000291e047221 */ /* 0x002fcc0000000000 */
[----:B------:R-:W1:Y:S01]  /*9e40*/  MUFU.EX2 R33, R33 ;  /* 0x0000002100217308 */ /* 0x000e620000000800 */
[----:B------:R-:W-:Y:S01]  /*9e50*/  FADD R41, R29, R4 ;  /* 0x000000041d297221 */ /* 0x000fe20000000000 */
[----:B------:R-:W-:-:S03]  /*9e60*/  FMUL R38, R67, 1.4426950216293334961 ;  /* 0x3fb8aa3b43267820 */ /* 0x000fc60000400000 */
[----:B---3--:R-:W-:-:S03]  /*9e70*/  FADD R4, R32, R41 ;  /* 0x0000002920047221 */ /* 0x008fc60000000000 */
[----:B------:R-:W3:Y:S01]  /*9e80*/  MUFU.EX2 R36, R36 ;  /* 0x0000002400247308 */ /* 0x000ee20000000800 */
[----:B------:R-:W-:-:S07]  /*9e90*/  FADD R69, R69, -R2 ;  /* 0x8000000245457221 */ /* 0x000fce0000000000 */
[----:B------:R-:W0:Y:S01]  /*9ea0*/  MUFU.EX2 R35, R35 ;  /* 0x0000002300237308 */ /* 0x000e220000000800 */
[----:B------:R-:W-:-:S07]  /*9eb0*/  FMUL R69, R69, 1.4426950216293334961 ;  /* 0x3fb8aa3b45457820 */ /* 0x000fce0000400000 */
[----:B------:R0:W-:Y:S02]  /*9ec0*/  MUFU.EX2 R100, R5 ;  /* 0x0000000500647308 */ /* 0x0001e40000000800 */
[----:B0-----:R-:W-:-:S06]  /*9ed0*/  FADD R5, R31, R4 ;  /* 0x000000041f057221 */ /* 0x001fcc0000000000 */
[----:B------:R-:W0:Y:S01]  /*9ee0*/  MUFU.EX2 R38, R38 ;  /* 0x0000002600267308 */ /* 0x000e220000000800 */
[----:B------:R-:W-:-:S04]  /*9ef0*/  FADD R4, R34, R5 ;  /* 0x0000000522047221 */ /* 0x000fc80000000000 */
[----:B-1----:R-:W-:-:S03]  /*9f00*/  FADD R5, R33, R4 ;  /* 0x0000000421057221 */ /* 0x002fc60000000000 */
[----:B------:R-:W1:Y:S01]  /*9f10*/  MUFU.EX2 R25, R69 ;  /* 0x0000004500197308 */ /* 0x000e620000000800 */
[----:B---3--:R-:W-:Y:S01]  /*9f20*/  FADD R4, R36, R5 ;  /* 0x0000000524047221 */ /* 0x008fe20000000000 */
[----:B------:R-:W-:-:S06]  /*9f30*/  FADD R6, R6, -R2 ;  /* 0x8000000206067221 */ /* 0x000fcc0000000000 */
[----:B------:R-:W3:Y:S01]  /*9f40*/  MUFU.EX2 R98, R98 ;  /* 0x0000006200627308 */ /* 0x000ee20000000800 */
[----:B------:R-:W-:Y:S01]  /*9f50*/  FADD R5, R35, R4 ;  /* 0x0000000423057221 */ /* 0x000fe20000000000 */
[----:B------:R-:W-:Y:S01]  /*9f60*/  FMUL R6, R6, 1.4426950216293334961 ;  /* 0x3fb8aa3b06067820 */ /* 0x000fe20000400000 */
[--C-:B------:R-:W-:Y:S02]  /*9f70*/  FADD R7, R7, -R2.reuse ;  /* 0x8000000207077221 */ /* 0x100fe40000000000 */
[----:B0-----:R-:W-:Y:S01]  /*9f80*/  FADD R4, R38, R5 ;  /* 0x0000000526047221 */ /* 0x001fe20000000000 */
[----:B------:R-:W-:Y:S01]  /*9f90*/  FADD R8, R8, -R2 ;  /* 0x8000000208087221 */ /* 0x000fe20000000000 */
[----:B------:R-:W-:Y:S01]  /*9fa0*/  FMUL R7, R7, 1.4426950216293334961 ;  /* 0x3fb8aa3b07077820 */ /* 0x000fe20000400000 */
[----:B------:R0:W0:Y:S01]  /*9fb0*/  MUFU.EX2 R39, R6 ;  /* 0x0000000600277308 */ /* 0x0000220000000800 */
[----:B-1----:R-:W-:Y:S01]  /*9fc0*/  FADD R5, R25, R4 ;  /* 0x0000000419057221 */ /* 0x002fe20000000000 */
[----:B------:R-:W-:Y:S01]  /*9fd0*/  FMUL R8, R8, 1.4426950216293334961 ;  /* 0x3fb8aa3b08087820 */ /* 0x000fe20000400000 */
[--C-:B------:R-:W-:Y:S01]  /*9fe0*/  FADD R9, R9, -R2.reuse ;  /* 0x8000000209097221 */ /* 0x100fe20000000000 */
[----:B------:R-:W-:-:S04]  /*9ff0*/  FADD R10, R10, -R2 ;  /* 0x800000020a0a7221 */ /* 0x000fc80000000000 */
[----:B------:R-:W1:Y:S01]  /*a000*/  MUFU.EX2 R102, R7 ;  /* 0x0000000700667308 */ /* 0x000e620000000800 */
[----:B---3--:R-:W-:Y:S01]  /*a010*/  FADD R4, R98, R5 ;  /* 0x0000000562047221 */ /* 0x008fe20000000000 */
[----:B------:R-:W-:-:S03]  /*a020*/  FMUL R9, R9, 1.4426950216293334961 ;  /* 0x3fb8aa3b09097820 */ /* 0x000fc60000400000 */
[----:B------:R-:W-:-:S03]  /*a030*/  FADD R5, R37, R4 ;  /* 0x0000000425057221 */ /* 0x000fc60000000000 */
[----:B------:R-:W3:Y:S01]  /*a040*/  MUFU.EX2 R104, R8 ;  /* 0x0000000800687308 */ /* 0x000ee20000000800 */
[----:B------:R-:W-:Y:S01]  /*a050*/  FMUL R10, R10, 1.4426950216293334961 ;  /* 0x3fb8aa3b0a0a7820 */ /* 0x000fe20000400000 */
[--C-:B------:R-:W-:Y:S01]  /*a060*/  FADD R11, R11, -R2.reuse ;  /* 0x800000020b0b7221 */ /* 0x100fe20000000000 */
[----:B0-----:R-:W-:Y:S01]  /*a070*/  FADD R6, R100, R5 ;  /* 0x0000000564067221 */ /* 0x001fe20000000000 */
[--C-:B------:R-:W-:Y:S01]  /*a080*/  FADD R12, R12, -R2.reuse ;  /* 0x800000020c0c7221 */ /* 0x100fe20000000000 */
[----:B------:R-:W-:-:S03]  /*a090*/  FADD R13, R13, -R2 ;  /* 0x800000020d0d7221 */ /* 0x000fc60000000000 */
[----:B------:R0:W1:Y:S01]  /*a0a0*/  MUFU.EX2 R41, R9 ;  /* 0x0000000900297308 */ /* 0x0000620000000800 */
[----:B------:R-:W-:Y:S01]  /*a0b0*/  FMUL R11, R11, 1.4426950216293334961 ;  /* 0x3fb8aa3b0b0b7820 */ /* 0x000fe20000400000 */
[----:B------:R-:W-:Y:S01]  /*a0c0*/  F2FP.F16.F32.PACK_AB R4, R15, R14 ;  /* 0x0000000e0f04723e */ /* 0x000fe200000000ff */
[----:B------:R-:W-:Y:S01]  /*a0d0*/  FMUL R12, R12, 1.4426950216293334961 ;  /* 0x3fb8aa3b0c0c7820 */ /* 0x000fe20000400000 */
[----:B------:R-:W-:-:S04]  /*a0e0*/  FMUL R14, R13, 1.4426950216293334961 ;  /* 0x3fb8aa3b0d0e7820 */ /* 0x000fc80000400000 */
[----:B------:R-:W1:Y:S01]  /*a0f0*/  MUFU.EX2 R106, R10 ;  /* 0x0000000a006a7308 */ /* 0x000e620000000800 */
[----:B0-----:R-:W-:-:S07]  /*a100*/  FADD R9, R39, R6 ;  /* 0x0000000627097221 */ /* 0x001fce0000000000 */
[----:B------:R1:W0:Y:S01]  /*a110*/  MUFU.EX2 R43, R11 ;  /* 0x0000000b002b7308 */ /* 0x0002220000000800 */
[----:B------:R-:W-:Y:S01]  /*a120*/  F2FP.F16.F32.PACK_AB R5, R17, R16 ;  /* 0x000000101105723e */ /* 0x000fe200000000ff */
[----:B-1----:R-:W-:-:S06]  /*a130*/  FADD R11, R102, R9 ;  /* 0x00000009660b7221 */ /* 0x002fcc0000000000 */
[----:B------:R-:W1:Y:S01]  /*a140*/  MUFU.EX2 R108, R12 ;  /* 0x0000000c006c7308 */ /* 0x000e620000000800 */
[----:B---3--:R-:W-:-:S07]  /*a150*/  FADD R15, R104, R11 ;  /* 0x0000000b680f7221 */ /* 0x008fce0000000000 */
[----:B------:R3:W2:Y:S01]  /*a160*/  MUFU.EX2 R137, R14 ;  /* 0x0000000e00897308 */ /* 0x0006a20000000800 */
[----:B------:R-:W-:Y:S01]  /*a170*/  FADD R17, R41, R15 ;  /* 0x0000000f29117221 */ /* 0x000fe20000000000 */
[----:B------:R-:W-:-:S03]  /*a180*/  F2FP.F16.F32.PACK_AB R7, R26, R21 ;  /* 0x000000151a07723e */ /* 0x000fc600000000ff */
[----:B------:R-:W-:Y:S01]  /*a190*/  FADD R21, R106, R17 ;  /* 0x000000116a157221 */ /* 0x000fe20000000000 */
[----:B------:R-:W-:-:S03]  /*a1a0*/  F2FP.F16.F32.PACK_AB R6, R19, R18 ;  /* 0x000000121306723e */ /* 0x000fc600000000ff */
[----:B0-----:R-:W-:Y:S01]  /*a1b0*/  FADD R21, R43, R21 ;  /* 0x000000152b157221 */ /* 0x001fe20000000000 */
[----:B------:R-:W-:Y:S02]  /*a1c0*/  F2FP.F16.F32.PACK_AB R8, R28, R23 ;  /* 0x000000171c08723e */ /* 0x000fe400000000ff */
[----:B------:R-:W-:Y:S01]  /*a1d0*/  F2FP.F16.F32.PACK_AB R9, R30, R27 ;  /* 0x0000001b1e09723e */ /* 0x000fe200000000ff */
[----:B-1----:R-:W-:Y:S01]  /*a1e0*/  FADD R21, R108, R21 ;  /* 0x000000156c157221 */ /* 0x002fe20000000000 */
[----:B------:R-:W-:Y:S02]  /*a1f0*/  F2FP.F16.F32.PACK_AB R10, R32, R29 ;  /* 0x0000001d200a723e */ /* 0x000fe400000000ff */
[----:B------:R-:W-:Y:S02]  /*a200*/  F2FP.F16.F32.PACK_AB R11, R34, R31 ;  /* 0x0000001f220b723e */ /* 0x000fe400000000ff */
[----:B------:R-:W-:Y:S02]  /*a210*/  F2FP.F16.F32.PACK_AB R12, R36, R33 ;  /* 0x00000021240c723e */ /* 0x000fe400000000ff */
[----:B------:R-:W-:-:S02]  /*a220*/  F2FP.F16.F32.PACK_AB R13, R38, R35 ;  /* 0x00000023260d723e */ /* 0x000fc400000000ff */
[----:B---3--:R-:W-:Y:S02]  /*a230*/  F2FP.F16.F32.PACK_AB R14, R98, R25 ;  /* 0x00000019620e723e */ /* 0x008fe400000000ff */
[----:B------:R-:W-:Y:S02]  /*a240*/  F2FP.F16.F32.PACK_AB R15, R100, R37 ;  /* 0x00000025640f723e */ /* 0x000fe400000000ff */
[----:B------:R-:W-:Y:S02]  /*a250*/  F2FP.F16.F32.PACK_AB R16, R102, R39 ;  /* 0x000000276610723e */ /* 0x000fe400000000ff */
[----:B------:R-:W-:Y:S02]  /*a260*/  F2FP.F16.F32.PACK_AB R17, R41, R104 ;  /* 0x000000682911723e */ /* 0x000fe400000000ff */
[----:B------:R-:W-:Y:S02]  /*a270*/  F2FP.F16.F32.PACK_AB R18, R43, R106 ;  /* 0x0000006a2b12723e */ /* 0x000fe400000000ff */
[----:B--2---:R-:W-:Y:S01]  /*a280*/  F2FP.F16.F32.PACK_AB R19, R137, R108 ;  /* 0x0000006c8913723e */ /* 0x004fe200000000ff */
[----:B------:R-:W-:Y:S01]  /*a290*/  STS.U16 [R135+UR62+0xc000], R24 ;  /* 0x00c0001887007988 */ /* 0x000fe2000800043e */
[----:B------:R-:W-:-:S03]  /*a2a0*/  FADD R0, -R2, R0 ;  /* 0x0000000002007221 */ /* 0x000fc60000000100 */
[----:B------:R-:W-:Y:S01]  /*a2b0*/  STS.U16 [R135+UR62+0xc200], R64 ;  /* 0x00c2004087007988 */ /* 0x000fe2000800043e */
[----:B------:R-:W-:-:S03]  /*a2c0*/  FADD R137, R137, R21 ;  /* 0x0000001589897221 */ /* 0x000fc60000000000 */
[----:B----4-:R-:W-:Y:S04]  /*a2d0*/  STS.U16 [R135+UR62+0xc400], R62 ;  /* 0x00c4003e87007988 */ /* 0x010fe8000800043e */
[----:B-----5:R-:W-:Y:S04]  /*a2e0*/  STS.U16 [R135+UR62+0xc600], R60 ;  /* 0x00c6003c87007988 */ /* 0x020fe8000800043e */
        /* <DEDUP_REMOVED lines=11> */
[----:B------:R-:W-:Y:S01]  /*a3a0*/  STS.U16 [R135+UR62+0xde00], R66 ;  /* 0x00de004287007988 */ /* 0x000fe2000800043e */
[----:B------:R-:W-:Y:S03]  /*a3b0*/  STTM.x16 tmem[UR65+0xa0], R4 ;  /* 0x0000a004000079ed */ /* 0x000fe60008240041 */
        /* <DEDUP_REMOVED lines=16> */
[----:B------:R-:W-:Y:S01]  /*a4c0*/  FMUL R0, R0, 1.4426950216293334961 ;  /* 0x3fb8aa3b00007820 */ /* 0x000fe20000400000 */
[----:B------:R-:W1:Y:S02]  /*a4d0*/  FENCE.VIEW.ASYNC.T ;  /* 0x00000000000073c6 */ /* 0x000e640000000200 */
[----:B-1----:R-:W-:Y:S06]  /*a4e0*/  BAR.SYNC.DEFER_BLOCKING 0x0 ;  /* 0x0000000000007b1d */ /* 0x002fec0000010000 */
[----:B0-----:R-:W0:Y:S01]  /*a4f0*/  LDTM.x128 R4, tmem[UR65] ;  /* 0x00000041000479ee */ /* 0x001e2200083c0000 */
[----:B------:R-:W0:Y:S01]  /*a500*/  MUFU.EX2 R0, R0 ;  /* 0x0000000000007308 */ /* 0x000e220000000800 */
[----:B------:R-:W-:Y:S01]  /*a510*/  NOP ;  /* 0x0000000000007918 */ /* 0x000fe20000000000 */
        /* <DEDUP_REMOVED lines=128> */
[----:B------:R0:W-:Y:S01]  /*ad20*/  STTM.x128 tmem[UR65], R4 ;  /* 0x00000004000079ed */ /* 0x0001e200083c0041 */
[----:B------:R-:W1:Y:S02]  /*ad30*/  FENCE.VIEW.ASYNC.T ;  /* 0x00000000000073c6 */ /* 0x000e640000000200 */
[----:B-1----:R-:W-:Y:S06]  /*ad40*/  BAR.SYNC.DEFER_BLOCKING 0x0 ;  /* 0x0000000000007b1d */ /* 0x002fec0000010000 */
[----:B------:R1:W-:Y:S06]  /*ad50*/  MEMBAR.ALL.CTA ;  /* 0x0000000000007992 */ /* 0x0003ec0000008000 */
[----:B-1----:R-:W1:Y:S01]  /*ad60*/  FENCE.VIEW.ASYNC.S ;  /* 0x00000000000073c6 */ /* 0x002e620000000000 */
[----:B------:R-:W-:Y:S01]  /*ad70*/  ULEA UR72, UR70, UR62, 0x3 ;  /* 0x0000003e46487291 */ /* 0x000fe2000f8e18ff */
[----:B------:R-:W-:-:S03]  /*ad80*/  UMOV UR43, UR8 ;  /* 0x00000008002b7c82 */ /* 0x000fc60008000000 */
[----:B------:R-:W-:Y:S01]  /*ad90*/  UIADD3 UR72, UPT, UPT, UR72, 0xe000, URZ ;  /* 0x0000e00048487890 */ /* 0x000fe2000fffe0ff */
[----:B-1----:R-:W-:Y:S06]  /*ada0*/  BAR.SYNC.DEFER_BLOCKING 0x0 ;  /* 0x0000000000007b1d */ /* 0x002fec0000010000 */
[----:B------:R-:W-:Y:S05]  /*adb0*/  BRA.U UP2, `(.L_x_19) ;  /* 0x0000000102387547 */ /* 0x000fea000b800000 */
[----:B------:R-:W-:Y:S01]  /*adc0*/  UIADD3 UR45, UPT, UPT, UR63, 0xa8, URZ ;  /* 0x000000a83f2d7890 */ /* 0x000fe2000fffe0ff */
[----:B------:R-:W-:Y:S01]  /*add0*/  UMOV UR50, UR4 ;  /* 0x0000000400327c82 */ /* 0x000fe20008000000 */
[----:B------:R-:W-:Y:S01]  /*ade0*/  UMOV UR51, 0x80004020 ;  /* 0x8000402000337882 */ /* 0x000fe20000000000 */
[----:B------:R-:W-:Y:S01]  /*adf0*/  UMOV UR46, 0x0 ;  /* 0x00000000002e7882 */ /* 0x000fe20000000000 */
[----:B------:R-:W-:Y:S01]  /*ae00*/  UMOV UR47, 0x8200010 ;  /* 0x08200010002f7882 */ /* 0x000fe20000000000 */
[----:B------:R-:W-:Y:S01]  /*ae10*/  UMOV UR6, UR72 ;  /* 0x0000004800067c82 */ /* 0x000fe20008000000 */
[----:B------:R-:W-:Y:S01]  /*ae20*/  UMOV UR7, URZ ;  /* 0x000000ff00077c82 */ /* 0x000fe20008000000 */
[----:B------:R-:W-:Y:S01]  /*ae30*/  UMOV UR48, 0x0 ;  /* 0x0000000000307882 */ /* 0x000fe20000000000 */
[----:B------:R-:W-:Y:S01]  /*ae40*/  UMOV UR49, 0x8200010 ;  /* 0x0820001000317882 */ /* 0x000fe20000000000 */
[----:B------:R1:W-:Y:S01]  /*ae50*/  UTCHMMA tmem[UR67], gdesc[UR50], tmem[UR63], tmem[UR46], idesc[UR47], UPT ;  /* 0x00ff2e32430079ea */ /* 0x0003e2000b80003f */
[----:B------:R-:W-:Y:S01]  /*ae60*/  UMOV UR6, UR6 ;  /* 0x0000000600067c82 */ /* 0x000fe20008000000 */
[----:B------:R1:W-:Y:S01]  /*ae70*/  UTCHMMA tmem[UR45], gdesc[UR28], tmem[UR63], tmem[UR48], idesc[UR49], UPT ;  /* 0x00ff301c2d0079ea */ /* 0x0003e2000b80003f */
[----:B------:R1:W-:Y:S01]  /*ae80*/  UTCBAR [UR6], URZ ;  /* 0x000000ff060073e9 */ /* 0x0003e200080000ff */
[----:B------:R-:W-:-:S02]  /*ae90*/  NOP ;  /* 0x0000000000007918 */ /* 0x000fc40000000000 */
.L_x_19:
[----:B------:R-:W-:Y:S01]  /*aea0*/  ISETP.GE.U32.AND P0, PT, R132, UR73, PT ;  /* 0x0000004984007c0c */ /* 0x000fe2000bf06070 */
[----:B------:R-:W-:Y:S01]  /*aeb0*/  UIADD3 UR70, UPT, UPT, UR70, 0x1, URZ ;  /* 0x0000000146467890 */ /* 0x000fe2000fffe0ff */
[----:B------:R-:W-:Y:S01]  /*aec0*/  IADD3 R3, PT, PT, R3, UR68, RZ ;  /* 0x0000004403037c10 */ /* 0x000fe2000fffe0ff */
[----:B------:R-:W-:Y:S01]  /*aed0*/  UIADD3 UR74, UPT, UPT, UR69, UR74, URZ ;  /* 0x0000004a454a7290 */ /* 0x000fe2000fffe0ff */
[----:B------:R-:W-:Y:S01]  /*aee0*/  ISETP.GE.U32.AND.EX P0, PT, R133, RZ, PT, P0 ;  /* 0x000000ff8500720c */ /* 0x000fe20003f06100 */
[----:B------:R-:W-:Y:S01]  /*aef0*/  UISETP.GT.AND UP3, UPT, UR70, 0x1, UPT ;  /* 0x000000014600788c */ /* 0x000fe2000bf64270 */
[----:B0-----:R-:W-:Y:S01]  /*af00*/  MOV R40, UR43 ;  /* 0x0000002b00287c02 */ /* 0x001fe20008000f00 */
[----:B------:R-:W-:Y:S01]  /*af10*/  FFMA R140, R0, R140, R137 ;  /* 0x0000008c008c7223 */ /* 0x000fe20000000089 */
[----:B------:R-:W-:Y:S01]  /*af20*/  MOV R0, R2 ;  /* 0x0000000200007202 */ /* 0x000fe20000000f00 */
[----:B-1----:R-:W-:Y:S02]  /*af30*/  USEL UR6, URZ, 0x1, !UP3 ;  /* 0x00000001ff067887 */ /* 0x002fe4000d800000 */
[----:B------:R-:W-:-:S02]  /*af40*/  USEL UR70, UR70, URZ, !UP3 ;  /* 0x000000ff46467287 */ /* 0x000fc4000d800000 */
[----:B------:R-:W-:-:S04]  /*af50*/  ULOP3.LUT UR8, UR8, UR6, URZ, 0x3c, !UPT ;  /* 0x0000000608087292 */ /* 0x000fc8000f8e3cff */
[----:B------:R-:W-:Y:S08]  /*af60*/  @!P0 BRA `(.L_x_20) ;  /* 0xffffffc800388947 */ /* 0x000ff0000383ffff */
[----:B------:R-:W-:Y:S01]  /*af70*/  UISETP.GE.AND UP1, UPT, UR64, 0x1, UPT ;  /* 0x000000014000788c */ /* 0x000fe2000bf26270 */
[----:B------:R-:W-:-:S08]  /*af80*/  MOV R0, R2 ;  /* 0x0000000200007202 */ /* 0x000fd00000000f00 */
[----:B------:R-:W-:Y:S05]  /*af90*/  BRA.U !UP1, `(.L_x_15) ;  /* 0x0000000109147547 */ /* 0x000fea000b800000 */
[----:B------:R-:W-:-:S06]  /*afa0*/  USHF.L.U32 UR4, UR43, 0x1f, URZ ;  /* 0x0000001f2b047899 */ /* 0x000fcc00080006ff */
[----:B------:R-:W-:-:S04]  /*afb0*/  MOV R0, UR4 ;  /* 0x0000000400007c02 */ /* 0x000fc80008000f00 */
[----:B------:R-:W0:Y:S02]  /*afc0*/  SYNCS.PHASECHK.TRANS64.TRYWAIT P0, [UR72], R0 ;  /* 0x00000000ff0075a7 */ /* 0x000e240008001148 */
[----:B0-----:R-:W-:Y:S05]  /*afd0*/  @!P0 BRA `(.L_x_21) ;  /* 0x0000004c003c8947 */ /* 0x001fea0003800000 */
.L_x_27:
[----:B------:R-:W-:-:S07]  /*afe0*/  MOV R0, R2 ;  /* 0x0000000200007202 */ /* 0x000fce0000000f00 */
.L_x_15:
[C---:B------:R-:W-:Y:S01]  /*aff0*/  FMUL R2, R140.reuse, 8388608 ;  /* 0x4b0000008c027820 */ /* 0x040fe20000400000 */
[----:B------:R-:W-:Y:S01]  /*b000*/  FSETP.GEU.AND P0, PT, R140, 1.175494350822287508e-38, PT ;  /* 0x008000008c00780b */ /* 0x000fe20003f0e000 */
[----:B--2---:R-:W0:Y:S01]  /*b010*/  S2R R4, SR_TID.X ;  /* 0x0000000000047919 */ /* 0x004e220000002100 */
[----:B------:R-:W-:Y:S01]  /*b020*/  HFMA2 R5, -RZ, RZ, 1.443359375, -0.2030029296875 ;  /* 0x3dc6b27fff057431 */ /* 0x000fe200000001ff */
[----:B------:R-:W-:Y:S01]  /*b030*/  BAR.SYNC.DEFER_BLOCKING 0x0 ;  /* 0x0000000000007b1d */ /* 0x000fe20000010000 */
[----:B------:R-:W-:Y:S02]  /*b040*/  FSEL R135, R2, R140, !P0 ;  /* 0x0000008c02877208 */ /* 0x000fe40004000000 */
[----:B------:R-:W-:Y:S02]  /*b050*/  FSETP.GEU.AND P3, PT, |R140|, 1.175494350822287508e-38, PT ;  /* 0x008000008c00780b */ /* 0x000fe40003f6e200 */
[C---:B------:R-:W-:Y:S01]  /*b060*/  IADD3 R2, PT, PT, R135.reuse, -0x3f3504f3, RZ ;  /* 0xc0cafb0d87027810 */ /* 0x040fe20007ffe0ff */
[----:B------:R-:W2:Y:S01]  /*b070*/  LDCU.64 UR6, c[0x0][0x3e0] ;  /* 0x00007c00ff0677ac */ /* 0x000ea20008000a00 */
[C---:B------:R-:W-:Y:S01]  /*b080*/  ISETP.GE.U32.AND P1, PT, R135.reuse, 0x7f800000, PT ;  /* 0x7f8000008700780c */ /* 0x040fe20003f26070 */
[----:B------:R-:W3:Y:S01]  /*b090*/  LDC.64 R144, c[0x0][0x398] ;  /* 0x0000e600ff907b82 */ /* 0x000ee20000000a00 */
[----:B------:R-:W-:Y:S01]  /*b0a0*/  LOP3.LUT R3, R2, 0xff800000, RZ, 0xc0, !PT ;  /* 0xff80000002037812 */ /* 0x000fe200078ec0ff */
[----:B------:R-:W4:Y:S01]  /*b0b0*/  LDCU.64 UR4, c[0x0][0x3e0] ;  /* 0x00007c00ff0477ac */ /* 0x000f220008000a00 */
[----:B------:R-:W-:-:S02]  /*b0c0*/  FSETP.NEU.AND P2, PT, R135, RZ, PT ;  /* 0x000000ff8700720b */ /* 0x000fc40003f4d000 */
[-C--:B------:R-:W-:Y:S02]  /*b0d0*/  IADD3 R2, PT, PT, R135, -R3.reuse, RZ ;  /* 0x8000000387027210 */ /* 0x080fe40007ffe0ff */
[----:B------:R-:W-:Y:S01]  /*b0e0*/  I2FP.F32.S32 R3, R3 ;  /* 0x0000000300037245 */ /* 0x000fe20000201400 */
[----:B------:R-:W5:Y:S02]  /*b0f0*/  LDC.64 R206, c[0x0][0x398] ;  /* 0x0000e600ffce7b82 */ /* 0x000f640000000a00 */
[----:B-1----:R-:W-:Y:S01]  /*b100*/  FADD R132, R2, -1 ;  /* 0xbf80000002847421 */ /* 0x002fe20000000000 */
[----:B------:R-:W-:Y:S02]  /*b110*/  FSEL R2, RZ, -23, P0 ;  /* 0xc1b80000ff027808 */ /* 0x000fe40000000000 */
[----:B------:R-:W-:Y:S01]  /*b120*/  FSETP.GT.AND P0, PT, |R140|, 8.50705917302346158658e+37, PT ;  /* 0x7e8000008c00780b */ /* 0x000fe20003f04200 */
[C---:B------:R-:W-:Y:S02]  /*b130*/  FFMA.FTZ R5, R132.reuse, R5, -0.16845393180847167969 ;  /* 0xbe2c7f3084057423 */ /* 0x040fe40000010005 */
[----:B------:R-:W-:Y:S01]  /*b140*/  FFMA.FTZ R3, R3, 1.1920928955078125e-07, R2 ;  /* 0x3400000003037823 */ /* 0x000fe20000010002 */
[----:B------:R-:W-:Y:S01]  /*b150*/  @P1 MOV R2, 0x7f800000 ;  /* 0x7f80000000021802 */ /* 0x000fe20000000f00 */
[----:B------:R-:W-:Y:S01]  /*b160*/  FFMA.FTZ R5, R132, R5, 0.1716887056827545166 ;  /* 0x3e2fcf2a84057423 */ /* 0x000fe20000010005 */
[----:B--2---:R-:W-:Y:S01]  /*b170*/  UIMAD UR6, UR9, UR6, URZ ;  /* 0x00000006090672a4 */ /* 0x004fe2000f8e02ff */
[----:B0-----:R-:W-:Y:S01]  /*b180*/  LOP3.LUT P4, RZ, R4, 0x7f, RZ, 0xc0, !PT ;  /* 0x0000007f04ff7812 */ /* 0x001fe2000788c0ff */
[----:B----4-:R-:W-:Y:S01]  /*b190*/  UIMAD UR4, UR9, UR4, URZ ;  /* 0x00000004090472a4 */ /* 0x010fe2000f8e02ff */
[----:B------:R-:W-:Y:S01]  /*b1a0*/  FFMA.FTZ R5, R132, R5, -0.17900948226451873779 ;  /* 0xbe374e4384057423 */ /* 0x000fe20000010005 */
[----:B------:R-:W-:-:S02]  /*b1b0*/  USHF.L.U32 UR12, UR6, 0x1, URZ ;  /* 0x00000001060c7899 */ /* 0x000fc400080006ff */
[----:B------:R-:W-:Y:S01]  /*b1c0*/  USHF.L.U32 UR8, UR4, 0x1, URZ ;  /* 0x0000000104087899 */ /* 0x000fe200080006ff */
[----:B------:R-:W-:Y:S01]  /*b1d0*/  FFMA.FTZ R5, R132, R5, 0.20512372255325317383 ;  /* 0x3e520bf484057423 */ /* 0x000fe20000010005 */
[----:B------:R-:W-:-:S03]  /*b1e0*/  @P0 FMUL R140, R140, 0.25 ;  /* 0x3e8000008c8c0820 */ /* 0x000fc60000400000 */
[----:B------:R-:W-:Y:S01]  /*b1f0*/  FFMA.FTZ R5, R132, R5, -0.24046532809734344482 ;  /* 0xbe763c8b84057423 */ /* 0x000fe20000010005 */
[----:B------:R-:W-:Y:S02]  /*b200*/  @!P3 FMUL R140, R140, 16777216 ;  /* 0x4b8000008c8cb820 */ /* 0x000fe40000400000 */
[----:B------:R-:W0:Y:S01]  /*b210*/  @!P4 SYNCS.CCTL.IV [UR62+0xe000] ;  /* 0x00e00000ff00c9b1 */ /* 0x000e22000800003e */
[C---:B------:R-:W-:Y:S01]  /*b220*/  FFMA.FTZ R5, R132.reuse, R5, 0.28857114911079406738 ;  /* 0x3e93bf9984057423 */ /* 0x040fe20000010005 */
[----:B0-----:R-:W-:Y:S03]  /*b230*/  BAR.SYNC.DEFER_BLOCKING 0x0 ;  /* 0x0000000000007b1d */ /* 0x001fe60000010000 */
[----:B------:R-:W-:-:S03]  /*b240*/  FFMA.FTZ R5, R132, R5, -0.36067417263984680176 ;  /* 0xbeb8aa4984057423 */ /* 0x000fc60000010005 */
[----:B------:R-:W0:Y:S01]  /*b250*/  MUFU.RCP R208, R140 ;  /* 0x0000008c00d07308 */ /* 0x000e220000001000 */
[----:B------:R-:W-:-:S04]  /*b260*/  FFMA.FTZ R5, R132, R5, 0.48089820146560668945 ;  /* 0x3ef6384a84057423 */ /* 0x000fc80000010005 */
[C---:B------:R-:W-:Y:S02]  /*b270*/  FFMA.FTZ R133, R132.reuse, R5, -0.72134751081466674805 ;  /* 0xbf38aa3b84857423 */ /* 0x040fe40000010005 */
[----:B------:R-:W1:Y:S02]  /*b280*/  LDTM.x128 R4, tmem[UR65] ;  /* 0x00000041000479ee */ /* 0x000e6400083c0000 */
[----:B------:R-:W-:-:S04]  /*b290*/  FMUL R133, R132, R133 ;  /* 0x0000008584857220 */ /* 0x000fc80000400000 */
[----:B------:R-:W-:-:S04]  /*b2a0*/  FMUL R133, R132, R133 ;  /* 0x0000008584857220 */ /* 0x000fc80000400000 */
[----:B------:R-:W-:Y:S01]  /*b2b0*/  FFMA.FTZ R132, R132, 1.4426950216293334961, R133 ;  /* 0x3fb8aa3b84847823 */ /* 0x000fe20000010085 */
[----:B------:R-:W2:Y:S01]  /*b2c0*/  @!P4 SYNCS.CCTL.IV [UR62+0xe008] ;  /* 0x00e00800ff00c9b1 */ /* 0x000ea2000800003e */
[----:B------:R-:W-:Y:S02]  /*b2d0*/  NOP ;  /* 0x0000000000007918 */ /* 0x000fe40000000000 */
[----:B------:R-:W-:Y:S01]  /*b2e0*/  FADD R3, R3, R132 ;  /* 0x0000008403037221 */ /* 0x000fe20000000000 */
[----:B------:R-:W-:Y:S02]  /*b2f0*/  @P1 FFMA.FTZ R3, R135, R2, +INF ;  /* 0x7f80000087031423 */ /* 0x000fe40000010002 */
[----:B------:R-:W4:Y:S03]  /*b300*/  LDC R2, c[0x0][0x3e8] ;  /* 0x0000fa00ff027b82 */ /* 0x000f260000000800 */
[----:B------:R-:W-:Y:S01]  /*b310*/  FSEL R3, R3, -INF , P2 ;  /* 0xff80000003037808 */ /* 0x000fe20001000000 */
[----:B-1----:R-:W-:Y:S01]  /*b320*/  @P0 FMUL R28, R28, 0.25 ;  /* 0x3e8000001c1c0820 */ /* 0x002fe20000400000 */
[----:B------:R-:W-:Y:S01]  /*b330*/  @P0 FMUL R26, R26, 0.25 ;  /* 0x3e8000001a1a0820 */ /* 0x000fe20000400000 */
[----:B------:R-:W-:Y:S01]  /*b340*/  @P0 FMUL R27, R27, 0.25 ;  /* 0x3e8000001b1b0820 */ /* 0x000fe20000400000 */
[----:B------:R-:W-:Y:S01]  /*b350*/  @P0 FMUL R40, R40, 0.25 ;  /* 0x3e80000028280820 */ /* 0x000fe20000400000 */
[----:B------:R-:W-:Y:S01]  /*b360*/  @!P3 FMUL R28, R28, 16777216 ;  /* 0x4b8000001c1cb820 */ /* 0x000fe20000400000 */
[----:B------:R-:W-:Y:S01]  /*b370*/  @!P3 FMUL R26, R26, 16777216 ;  /* 0x4b8000001a1ab820 */ /* 0x000fe20000400000 */
[----:B------:R-:W-:Y:S01]  /*b380*/  @!P3 FMUL R27, R27, 16777216 ;  /* 0x4b8000001b1bb820 */ /* 0x000fe20000400000 */
[----:B------:R-:W-:Y:S01]  /*b390*/  @P0 FMUL R4, R4, 0.25 ;  /* 0x3e80000004040820 */ /* 0x000fe20000400000 */
[C---:B0-----:R-:W-:Y:S01]  /*b3a0*/  FMUL R133, R208.reuse, R28 ;  /* 0x0000001cd0857220 */ /* 0x041fe20000400000 */
[----:B------:R-:W-:Y:S01]  /*b3b0*/  FMUL R132, R208, R26 ;  /* 0x0000001ad0847220 */ /* 0x000fe20000400000 */
[----:B------:R-:W-:-:S02]  /*b3c0*/  IMAD R28, R134, UR7, RZ ;  /* 0x00000007861c7c24 */ /* 0x000fc4000f8e02ff */
[----:B------:R-:W-:Y:S01]  /*b3d0*/  @P0 FMUL R5, R5, 0.25 ;  /* 0x3e80000005050820 */ /* 0x000fe20000400000 */
[----:B------:R-:W-:Y:S02]  /*b3e0*/  IMAD R26, R134, UR5, RZ ;  /* 0x00000005861a7c24 */ /* 0x000fe4000f8e02ff */
[----:B------:R-:W-:Y:S01]  /*b3f0*/  @P0 FMUL R6, R6, 0.25 ;  /* 0x3e80000006060820 */ /* 0x000fe20000400000 */
        /* <DEDUP_REMOVED lines=121> */
[----:B------:R-:W-:Y:S01]  /*bb90*/  @!P3 FMUL R40, R40, 16777216 ;  /* 0x4b8000002828b820 */ /* 0x000fe20000400000 */
[----:B------:R-:W-:Y:S01]  /*bba0*/  FFMA R0, R3, 0.69314718246459960938, R0 ;  /* 0x3f31721803007823 */ /* 0x000fe20000000000 */
[----:B------:R-:W-:Y:S01]  /*bbb0*/  FMUL R137, R208, R27 ;  /* 0x0000001bd0897220 */ /* 0x000fe20000400000 */
[----:B------:R-:W-:Y:S01]  /*bbc0*/  SHF.L.U32 R3, R28, 0x1, RZ ;  /* 0x000000011c037819 */ /* 0x000fe200000006ff */
[----:B------:R-:W-:Y:S01]  /*bbd0*/  @!P3 FMUL R4, R4, 16777216 ;  /* 0x4b8000000404b820 */ /* 0x000fe20000400000 */
[----:B------:R-:W-:Y:S01]  /*bbe0*/  SHF.L.U32 R27, R26, 0x1, RZ ;  /* 0x000000011a1b7819 */ /* 0x000fe200000006ff */
[----:B------:R-:W-:Y:S01]  /*bbf0*/  @!P3 FMUL R5, R5, 16777216 ;  /* 0x4b8000000505b820 */ /* 0x000fe20000400000 */
        /* <DEDUP_REMOVED lines=122> */
[----:B------:R-:W-:Y:S01]  /*c3a0*/  FMUL R150, R208, R40 ;  /* 0x00000028d0967220 */ /* 0x000fe20000400000 */
[----:B------:R-:W-:Y:S01]  /*c3b0*/  UIMAD.WIDE UR4, UR4, 0x2, URZ ;  /* 0x00000002040478a5 */ /* 0x000fe2000f8e02ff */
[----:B------:R-:W-:Y:S01]  /*c3c0*/  IMAD.HI R40, R26, 0x2, RZ ;  /* 0x000000021a287827 */ /* 0x000fe200078e02ff */
[----:B---3--:R-:W-:-:S03]  /*c3d0*/  IADD3 R144, P3, P2, R3, UR12, R144 ;  /* 0x0000000c03907c10 */ /* 0x008fc6000fa7e090 */
[----:B------:R-:W-:Y:S01]  /*c3e0*/  FMUL R4, R208, R4 ;  /* 0x00000004d0047220 */ /* 0x000fe20000400000 */
[----:B-----5:R-:W-:Y:S01]  /*c3f0*/  IADD3 R206, P0, P1, R27, UR8, R206 ;  /* 0x000000081bce7c10 */ /* 0x020fe2000f91e0ce */
[----:B----4-:R-:W-:Y:S02]  /*c400*/  IMAD R3, R2, 0x82, RZ ;  /* 0x0000008202037824 */ /* 0x010fe400078e02ff */
[----:B------:R-:W-:Y:S01]  /*c410*/  FMUL R5, R208, R5 ;  /* 0x00000005d0057220 */ /* 0x000fe20000400000 */
[----:B------:R-:W-:Y:S01]  /*c420*/  UIMAD.WIDE UR6, UR6, 0x2, URZ ;  /* 0x00000002060678a5 */ /* 0x000fe2000f8e02ff */
[----:B------:R-:W-:Y:S01]  /*c430*/  IMAD.HI R28, R28, 0x2, RZ ;  /* 0x000000021c1c7827 */ /* 0x000fe200078e02ff */
[----:B------:R-:W-:-:S03]  /*c440*/  IADD3.X R40, PT, PT, R40, UR5, R207, P0, P1 ;  /* 0x0000000528287c10 */ /* 0x000fc600087e24cf */
[----:B------:R-:W-:Y:S01]  /*c450*/  FMUL R6, R208, R6 ;  /* 0x00000006d0067220 */ /* 0x000fe20000400000 */
[----:B------:R-:W-:Y:S01]  /*c460*/  IADD3 RZ, P0, PT, R3, R206, RZ ;  /* 0x000000ce03ff7210 */ /* 0x000fe20007f1e0ff */
[C---:B------:R-:W-:Y:S01]  /*c470*/  IMAD R27, R2.reuse, 0x86, RZ ;  /* 0x00000086021b7824 */ /* 0x040fe200078e02ff */
[----:B------:R-:W-:Y:S01]  /*c480*/  SHF.L.U32 R3, R2, 0x1, RZ ;  /* 0x0000000102037819 */ /* 0x000fe200000006ff */
[----:B------:R-:W-:Y:S01]  /*c490*/  FMUL R7, R208, R7 ;  /* 0x00000007d0077220 */ /* 0x000fe20000400000 */
[----:B------:R-:W-:Y:S01]  /*c4a0*/  F2FP.F16.F32.PACK_AB R26, R5, R4 ;  /* 0x00000004051a723e */ /* 0x000fe200000000ff */
[----:B------:R-:W-:Y:S01]  /*c4b0*/  IMAD R5, R2, 0x84, RZ ;  /* 0x0000008402057824 */ /* 0x000fe200078e02ff */
[----:B------:R-:W-:Y:S01]  /*c4c0*/  IADD3.X R145, PT, PT, R28, UR7, R145, P3, P2 ;  /* 0x000000071c917c10 */ /* 0x000fe20009fe4491 */
[----:B------:R-:W-:Y:S01]  /*c4d0*/  FMUL R138, R208, R30 ;  /* 0x0000001ed08a7220 */ /* 0x000fe20000400000 */
[-C--:B------:R-:W-:Y:S01]  /*c4e0*/  IADD3 RZ, P3, PT, R27, R206.reuse, RZ ;  /* 0x000000ce1bff7210 */ /* 0x080fe20007f7e0ff */
[----:B------:R-:W-:Y:S01]  /*c4f0*/  IMAD R27, R2, 0x8a, RZ ;  /* 0x0000008a021b7824 */ /* 0x000fe200078e02ff */
[-C--:B------:R-:W-:Y:S01]  /*c500*/  IADD3 R4, P1, PT, R3, R206.reuse, RZ ;  /* 0x000000ce03047210 */ /* 0x080fe20007f3e0ff */
[----:B------:R-:W-:Y:S01]  /*c510*/  FMUL R136, R208, R29 ;  /* 0x0000001dd0887220 */ /* 0x000fe20000400000 */
[----:B------:R-:W-:Y:S01]  /*c520*/  IADD3 RZ, P4, PT, R5, R206, RZ ;  /* 0x000000ce05ff7210 */ /* 0x000fe20007f9e0ff */
[C---:B------:R-:W-:Y:S01]  /*c530*/  IMAD R29, R2.reuse, 0x88, RZ ;  /* 0x00000088021d7824 */ /* 0x040fe200078e02ff */
[----:B------:R-:W-:Y:S01]  /*c540*/  F2FP.F16.F32.PACK_AB R28, R7, R6 ;  /* 0x00000006071c723e */ /* 0x000fe200000000ff */
[----:B------:R0:W-:Y:S01]  /*c550*/  STG.E.U16 desc[UR10][R144.64], R26 ;  /* 0x0000001a90007986 */ /* 0x0001e2000c10150a */
[----:B------:R-:W-:Y:S01]  /*c560*/  LEA.HI.X.SX32 R5, R2, R40, 0x1, P1 ;  /* 0x0000002802057211 */ /* 0x000fe200008f0eff */
[----:B------:R-:W-:Y:S01]  /*c570*/  FMUL R8, R208, R8 ;  /* 0x00000008d0087220 */ /* 0x000fe20000400000 */
[-C--:B------:R-:W-:Y:S01]  /*c580*/  LEA R6, P5, R2, R206.reuse, 0x2 ;  /* 0x000000ce02067211 */ /* 0x080fe200078a10ff */
[----:B------:R-:W-:Y:S01]  /*c590*/  FMUL R9, R208, R9 ;  /* 0x00000009d0097220 */ /* 0x000fe20000400000 */
[----:B------:R-:W-:Y:S01]  /*c5a0*/  PRMT R30, R26, 0x7632, R30 ;  /* 0x000076321a1e7816 */ /* 0x000fe2000000001e */
[----:B------:R-:W-:Y:S01]  /*c5b0*/  FMUL R139, R208, R31 ;  /* 0x0000001fd08b7220 */ /* 0x000fe20000400000 */
[----:B------:R-:W-:Y:S01]  /*c5c0*/  IADD3 RZ, P1, PT, R27, R206, RZ ;  /* 0x000000ce1bff7210 */ /* 0x000fe20007f3e0ff */
[C---:B------:R-:W-:Y:S01]  /*c5d0*/  IMAD R27, R2.reuse, 0x6, RZ ;  /* 0x00000006021b7824 */ /* 0x040fe200078e02ff */
[----:B------:R-:W-:Y:S01]  /*c5e0*/  LEA.HI.X.SX32 R7, R3, R40, 0x1, P5 ;  /* 0x0000002803077211 */ /* 0x000fe200028f0eff */
[----:B------:R1:W-:Y:S01]  /*c5f0*/  STG.E.U16 desc[UR10][R4.64], R30 ;  /* 0x0000001e04007986 */ /* 0x0003e2000c10150a */
[C---:B------:R-:W-:Y:S01]  /*c600*/  IMAD R3, R2.reuse, 0x3, RZ ;  /* 0x0000000302037824 */ /* 0x040fe200078e02ff */
[----:B------:R-:W-:Y:S01]  /*c610*/  IADD3 RZ, P2, PT, R29, R206, RZ ;  /* 0x000000ce1dff7210 */ /* 0x000fe20007f5e0ff */
[----:B------:R-:W-:Y:S01]  /*c620*/  IMAD R29, R2, 0xa, RZ ;  /* 0x0000000a021d7824 */ /* 0x000fe200078e02ff */
[----:B------:R3:W-:Y:S01]  /*c630*/  STG.E.U16 desc[UR10][R6.64], R28 ;  /* 0x0000001c06007986 */ /* 0x0007e2000c10150a */
[----:B0-----:R-:W-:Y:S01]  /*c640*/  F2FP.F16.F32.PACK_AB R26, R9, R8 ;  /* 0x00000008091a723e */ /* 0x001fe200000000ff */
[----:B------:R-:W-:Y:S01]  /*c650*/  FMUL R10, R208, R10 ;  /* 0x0000000ad00a7220 */ /* 0x000fe20000400000 */
[----:B------:R-:W-:Y:S01]  /*c660*/  SHF.L.U32 R9, R2, 0x2, RZ ;  /* 0x0000000202097819 */ /* 0x000fe200000006ff */
[----:B------:R-:W-:Y:S01]  /*c670*/  FMUL R11, R208, R11 ;  /* 0x0000000bd00b7220 */ /* 0x000fe20000400000 */
[----:B------:R-:W-:-:S02]  /*c680*/  IMAD R31, R2, 0xc, RZ ;  /* 0x0000000c021f7824 */ /* 0x000fc400078e02ff */
[----:B------:R-:W-:Y:S01]  /*c690*/  FMUL R141, R208, R33 ;  /* 0x00000021d08d7220 */ /* 0x000fe20000400000 */
[----:B------:R-:W-:Y:S01]  /*c6a0*/  IMAD R33, R2, 0xe, RZ ;  /* 0x0000000e02217824 */ /* 0x000fe200078e02ff */
[----:B-1----:R-:W-:Y:S01]  /*c6b0*/  IADD3 R4, P6, PT, R27, R206, RZ ;  /* 0x000000ce1b047210 */ /* 0x002fe20007fde0ff */
[----:B------:R-:W-:Y:S01]  /*c6c0*/  FMUL R12, R208, R12 ;  /* 0x0000000cd00c7220 */ /* 0x000fe20000400000 */
[----:B------:R-:W-:Y:S01]  /*c6d0*/  PRMT R30, R28, 0x7632, R30 ;  /* 0x000076321c1e7816 */ /* 0x000fe2000000001e */
[----:B------:R-:W-:Y:S01]  /*c6e0*/  FMUL R13, R208, R13 ;  /* 0x0000000dd00d7220 */ /* 0x000fe20000400000 */
[----:B------:R-:W-:Y:S01]  /*c6f0*/  LEA.HI.X.SX32 R5, R3, R40, 0x1, P6 ;  /* 0x0000002803057211 */ /* 0x000fe200030f0eff */
[C---:B------:R-:W-:Y:S01]  /*c700*/  IMAD R3, R2.reuse, 0x5, RZ ;  /* 0x0000000502037824 */ /* 0x040fe200078e02ff */
[----:B---3--:R-:W-:Y:S01]  /*c710*/  LEA R6, P5, R2, R206, 0x3 ;  /* 0x000000ce02067211 */ /* 0x008fe200078a18ff */
[C---:B------:R-:W-:Y:S01]  /*c720*/  FMUL R14, R208.reuse, R14 ;  /* 0x0000000ed00e7220 */ /* 0x040fe20000400000 */
[----:B------:R-:W-:Y:S01]  /*c730*/  IADD3 R8, P6, PT, R29, R206, RZ ;  /* 0x000000ce1d087210 */ /* 0x000fe20007fde0ff */
[----:B------:R0:W-:Y:S01]  /*c740*/  STG.E.U16 desc[UR10][R4.64], R30 ;  /* 0x0000001e04007986 */ /* 0x0001e2000c10150a */
[-C--:B------:R-:W-:Y:S01]  /*c750*/  LEA.HI.X.SX32 R7, R9, R40.reuse, 0x1, P5 ;  /* 0x0000002809077211 */ /* 0x080fe200028f0eff */
[C---:B------:R-:W-:Y:S01]  /*c760*/  FMUL R15, R208.reuse, R15 ;  /* 0x0000000fd00f7220 */ /* 0x040fe20000400000 */
[----:B------:R-:W-:Y:S01]  /*c770*/  LEA.HI.X.SX32 R9, R3, R40, 0x1, P6 ;  /* 0x0000002803097211 */ /* 0x000fe200030f0eff */
[----:B------:R-:W-:Y:S01]  /*c780*/  FMUL R143, R208, R35 ;  /* 0x00000023d08f7220 */ /* 0x000fe20000400000 */
[----:B------:R-:W-:Y:S01]  /*c790*/  F2FP.F16.F32.PACK_AB R10, R11, R10 ;  /* 0x0000000a0b0a723e */ /* 0x000fe200000000ff */
[----:B------:R1:W-:Y:S01]  /*c7a0*/  STG.E.U16 desc[UR10][R6.64], R26 ;  /* 0x0000001a06007986 */ /* 0x0003e2000c10150a */
[C---:B------:R-:W-:Y:S01]  /*c7b0*/  LEA R3, R2.reuse, -R2, 0x3 ;  /* 0x8000000202037211 */ /* 0x040fe200078e18ff */
[C---:B------:R-:W-:Y:S01]  /*c7c0*/  IMAD R35, R2.reuse, 0x14, RZ ;  /* 0x0000001402237824 */ /* 0x040fe200078e02ff */
[----:B------:R-:W-:Y:S01]  /*c7d0*/  SHF.L.U32 R11, R2, 0x3, RZ ;  /* 0x00000003020b7819 */ /* 0x000fe200000006ff */
[----:B------:R-:W-:Y:S01]  /*c7e0*/  FMUL R147, R208, R37 ;  /* 0x00000025d0937220 */ /* 0x000fe20000400000 */
[----:B------:R-:W-:Y:S01]  /*c7f0*/  F2FP.F16.F32.PACK_AB R12, R13, R12 ;  /* 0x0000000c0d0c723e */ /* 0x000fe200000000ff */
[----:B------:R-:W-:Y:S01]  /*c800*/  IMAD R37, R2, 0x18, RZ ;  /* 0x0000001802257824 */ /* 0x000fe200078e02ff */
[----:B0-----:R-:W-:Y:S01]  /*c810*/  PRMT R5, R26, 0x7632, R5 ;  /* 0x000076321a057816 */ /* 0x001fe20000000005 */
[C---:B------:R-:W-:Y:S01]  /*c820*/  FMUL R149, R208.reuse, R39 ;  /* 0x00000027d0957220 */ /* 0x040fe20000400000 */
[----:B------:R-:W-:Y:S01]  /*c830*/  IADD3 R4, P6, PT, R31, R206, RZ ;  /* 0x000000ce1f047210 */ /* 0x000fe20007fde0ff */
[----:B------:R-:W-:Y:S01]  /*c840*/  FMUL R16, R208, R16 ;  /* 0x00000010d0107220 */ /* 0x000fe20000400000 */
[----:B------:R-:W-:Y:S01]  /*c850*/  PRMT R13, R10, 0x7632, R13 ;  /* 0x000076320a0d7816 */ /* 0x000fe2000000000d */
[----:B------:R0:W-:Y:S01]  /*c860*/  STG.E.U16 desc[UR10][R8.64], R5 ;  /* 0x0000000508007986 */ /* 0x0001e2000c10150a */
[----:B-1----:R-:W-:Y:S01]  /*c870*/  IADD3 R6, P5, PT, R33, R206, RZ ;  /* 0x000000ce21067210 */ /* 0x002fe20007fbe0ff */
[----:B------:R-:W-:Y:S01]  /*c880*/  FMUL R17, R208, R17 ;  /* 0x00000011d0117220 */ /* 0x000fe20000400000 */
[----:B------:R-:W-:Y:S01]  /*c890*/  F2FP.F16.F32.PACK_AB R14, R15, R14 ;  /* 0x0000000e0f0e723e */ /* 0x000fe200000000ff */
[C---:B------:R-:W-:Y:S01]  /*c8a0*/  IMAD R15, R2.reuse, 0x16, RZ ;  /* 0x00000016020f7824 */ /* 0x040fe200078e02ff */
[----:B------:R-:W-:Y:S01]  /*c8b0*/  LEA.HI.X.SX32 R7, R3, R40, 0x1, P5 ;  /* 0x0000002803077211 */ /* 0x000fe200028f0eff */
[----:B------:R-:W-:-:S02]  /*c8c0*/  IMAD R3, R2, 0x9, RZ ;  /* 0x0000000902037824 */ /* 0x000fc400078e02ff */
[----:B------:R-:W-:Y:S01]  /*c8d0*/  FMUL R151, R208, R41 ;  /* 0x00000029d0977220 */ /* 0x000fe20000400000 */
[C---:B------:R-:W-:Y:S01]  /*c8e0*/  IMAD R39, R2.reuse, 0x1a, RZ ;  /* 0x0000001a02277824 */ /* 0x040fe200078e02ff */
[----:B------:R-:W-:Y:S01]  /*c8f0*/  F2FP.F16.F32.PACK_AB R16, R17, R16 ;  /* 0x000000101110723e */ /* 0x000fe200000000ff */
[----:B------:R-:W-:Y:S02]  /*c900*/  IMAD R41, R2, 0x1c, RZ ;  /* 0x0000001c02297824 */ /* 0x000fe400078e02ff */
[----:B------:R-:W-:Y:S01]  /*c910*/  FMUL R18, R208, R18 ;  /* 0x00000012d0127220 */ /* 0x000fe20000400000 */
[----:B0-----:R-:W-:Y:S01]  /*c920*/  LEA.HI.X.SX32 R5, R27, R40, 0x1, P6 ;  /* 0x000000281b057211 */ /* 0x001fe200030f0eff */
[----:B------:R-:W-:Y:S01]  /*c930*/  IMAD R27, R2, 0x12, RZ ;  /* 0x00000012021b7824 */ /* 0x000fe200078e02ff */
[----:B------:R-:W-:Y:S01]  /*c940*/  PRMT R9, R10, 0x7610, R9 ;  /* 0x000076100a097816 */ /* 0x000fe20000000009 */
[----:B------:R-:W-:Y:S01]  /*c950*/  FMUL R19, R208, R19 ;  /* 0x00000013d0137220 */ /* 0x000fe20000400000 */
[----:B------:R-:W-:Y:S01]  /*c960*/  LEA R8, P6, R2, R206, 0x4 ;  /* 0x000000ce02087211 */ /* 0x000fe200078c20ff */
[----:B------:R-:W-:Y:S01]  /*c970*/  FMUL R215, R208, R81 ;  /* 0x00000051d0d77220 */ /* 0x000fe20000400000 */
[----:B------:R-:W-:Y:S01]  /*c980*/  IMAD R81, R2, 0x22, RZ ;  /* 0x0000002202517824 */ /* 0x000fe200078e02ff */
[----:B------:R0:W-:Y:S01]  /*c990*/  STG.E.U16 desc[UR10][R4.64], R9 ;  /* 0x0000000904007986 */ /* 0x0001e2000c10150a */
[----:B------:R-:W-:Y:S01]  /*c9a0*/  F2FP.F16.F32.PACK_AB R18, R19, R18 ;  /* 0x000000121312723e */ /* 0x000fe200000000ff */
[C---:B------:R-:W-:Y:S01]  /*c9b0*/  FMUL R20, R208.reuse, R20 ;  /* 0x00000014d0147220 */ /* 0x040fe20000400000 */
[C---:B------:R-:W-:Y:S01]  /*c9c0*/  FMUL R21, R208.reuse, R21 ;  /* 0x00000015d0157220 */ /* 0x040fe20000400000 */
[----:B------:R1:W-:Y:S01]  /*c9d0*/  STG.E.U16 desc[UR10][R6.64], R13 ;  /* 0x0000000d06007986 */ /* 0x0003e2000c10150a */
[----:B------:R-:W-:Y:S01]  /*c9e0*/  FMUL R211, R208, R85 ;  /* 0x00000055d0d37220 */ /* 0x000fe20000400000 */
[----:B------:R-:W-:-:S02]  /*c9f0*/  IMAD R85, R2, 0x24, RZ ;  /* 0x0000002402557824 */ /* 0x000fc400078e02ff */
[C---:B------:R-:W-:Y:S01]  /*ca00*/  FMUL R22, R208.reuse, R22 ;  /* 0x00000016d0167220 */ /* 0x040fe20000400000 */
[C---:B------:R-:W-:Y:S01]  /*ca10*/  FMUL R23, R208.reuse, R23 ;  /* 0x00000017d0177220 */ /* 0x040fe20000400000 */
[C---:B------:R-:W-:Y:S01]  /*ca20*/  FMUL R24, R208.reuse, R24 ;  /* 0x00000018d0187220 */ /* 0x040fe20000400000 */
[C---:B------:R-:W-:Y:S01]  /*ca30*/  FMUL R25, R208.reuse, R25 ;  /* 0x00000019d0197220 */ /* 0x040fe20000400000 */
[C---:B------:R-:W-:Y:S01]  /*ca40*/  FMUL R140, R208.reuse, R32 ;  /* 0x00000020d08c7220 */ /* 0x040fe20000400000 */
[----:B0-----:R-:W-:Y:S01]  /*ca50*/  LEA.HI.X.SX32 R9, R11, R40, 0x1, P6 ;  /* 0x000000280b097211 */ /* 0x001fe200030f0eff */
[C---:B------:R-:W-:Y:S01]  /*ca60*/  FMUL R142, R208.reuse, R34 ;  /* 0x00000022d08e7220 */ /* 0x040fe20000400000 */
[----:B------:R-:W-:Y:S01]  /*ca70*/  IADD3 R10, P6, PT, R27, R206, RZ ;  /* 0x000000ce1b0a7210 */ /* 0x000fe20007fde0ff */
[----:B------:R-:W-:Y:S01]  /*ca80*/  FMUL R146, R208, R36 ;  /* 0x00000024d0927220 */ /* 0x000fe20000400000 */
[----:B-1----:R-:W-:Y:S01]  /*ca90*/  PRMT R7, R12, 0x7632, R7 ;  /* 0x000076320c077816 */ /* 0x002fe20000000007 */
[----:B------:R0:W-:Y:S01]  /*caa0*/  STG.E.U16 desc[UR10][R8.64], R12 ;  /* 0x0000000c08007986 */ /* 0x0001e2000c10150a */
[----:B------:R-:W-:Y:S01]  /*cab0*/  LEA.HI.X.SX32 R11, R3, R40, 0x1, P6 ;  /* 0x00000028030b7211 */ /* 0x000fe200030f0eff */
[----:B------:R-:W-:Y:S01]  /*cac0*/  IMAD R3, R2, 0xb, RZ ;  /* 0x0000000b02037824 */ /* 0x000fe200078e02ff */
[----:B------:R-:W-:Y:S01]  /*cad0*/  IADD3 R4, P5, PT, R35, R206, RZ ;  /* 0x000000ce23047210 */ /* 0x000fe20007fbe0ff */
[C---:B------:R-:W-:Y:S01]  /*cae0*/  FMUL R148, R208.reuse, R38 ;  /* 0x00000026d0947220 */ /* 0x040fe20000400000 */
[----:B------:R-:W-:Y:S01]  /*caf0*/  IADD3 R6, P6, PT, R15, R206, RZ ;  /* 0x000000ce0f067210 */ /* 0x000fe20007fde0ff */
[----:B------:R1:W-:Y:S01]  /*cb00*/  STG.E.U16 desc[UR10][R10.64], R7 ;  /* 0x000000070a007986 */ /* 0x0003e2000c10150a */
[----:B------:R-:W-:Y:S01]  /*cb10*/  LEA.HI.X.SX32 R5, R29, R40, 0x1, P5 ;  /* 0x000000281d057211 */ /* 0x000fe200028f0eff */
[C---:B------:R-:W-:Y:S01]  /*cb20*/  FMUL R42, R208.reuse, R42 ;  /* 0x0000002ad02a7220 */ /* 0x040fe20000400000 */
[C---:B------:R-:W-:Y:S01]  /*cb30*/  FMUL R152, R208.reuse, R43 ;  /* 0x0000002bd0987220 */ /* 0x040fe20000400000 */
[C---:B------:R-:W-:Y:S01]  /*cb40*/  FMUL R44, R208.reuse, R44 ;  /* 0x0000002cd02c7220 */ /* 0x040fe20000400000 */
[----:B------:R-:W-:Y:S01]  /*cb50*/  FMUL R153, R208, R45 ;  /* 0x0000002dd0997220 */ /* 0x000fe20000400000 */
[----:B0-----:R-:W-:Y:S01]  /*cb60*/  PRMT R9, R14, 0x7632, R9 ;  /* 0x000076320e097816 */ /* 0x001fe20000000009 */
[----:B------:R-:W-:Y:S01]  /*cb70*/  STG.E.U16 desc[UR10][R4.64], R14 ;  /* 0x0000000e04007986 */ /* 0x000fe2000c10150a */
[C---:B------:R-:W-:Y:S01]  /*cb80*/  FMUL R46, R208.reuse, R46 ;  /* 0x0000002ed02e7220 */ /* 0x040fe20000400000 */
[C---:B------:R-:W-:Y:S01]  /*cb90*/  FMUL R47, R208.reuse, R47 ;  /* 0x0000002fd02f7220 */ /* 0x040fe20000400000 */
[C---:B------:R-:W-:Y:S01]  /*cba0*/  FMUL R48, R208.reuse, R48 ;  /* 0x00000030d0307220 */ /* 0x040fe20000400000 */
[----:B------:R-:W-:Y:S01]  /*cbb0*/  FMUL R49, R208, R49 ;  /* 0x00000031d0317220 */ /* 0x000fe20000400000 */
[----:B-1----:R-:W-:Y:S01]  /*cbc0*/  LEA.HI.X.SX32 R7, R3, R40, 0x1, P6 ;  /* 0x0000002803077211 */ /* 0x002fe200030f0eff */
[----:B------:R-:W-:Y:S01]  /*cbd0*/  IMAD R3, R2, 0xd, RZ ;  /* 0x0000000d02037824 */ /* 0x000fe200078e02ff */
[----:B------:R-:W-:Y:S01]  /*cbe0*/  IADD3 R8, P6, PT, R37, R206, RZ ;  /* 0x000000ce25087210 */ /* 0x000fe20007fde0ff */
[C---:B------:R-:W-:Y:S01]  /*cbf0*/  FMUL R50, R208.reuse, R50 ;  /* 0x00000032d0327220 */ /* 0x040fe20000400000 */
[----:B------:R-:W-:Y:S01]  /*cc00*/  IADD3 R10, P5, PT, R39, R206, RZ ;  /* 0x000000ce270a7210 */ /* 0x000fe20007fbe0ff */
[----:B------:R0:W-:Y:S01]  /*cc10*/  STG.E.U16 desc[UR10][R6.64], R9 ;  /* 0x0000000906007986 */ /* 0x0001e2000c10150a */
[C---:B------:R-:W-:Y:S01]  /*cc20*/  FMUL R51, R208.reuse, R51 ;  /* 0x00000033d0337220 */ /* 0x040fe20000400000 */
[----:B------:R-:W-:Y:S01]  /*cc30*/  FMUL R52, R208, R52 ;  /* 0x00000034d0347220 */ /* 0x000fe20000400000 */
[----:B------:R-:W-:Y:S01]  /*cc40*/  LEA.HI.X.SX32 R11, R3, R40, 0x1, P5 ;  /* 0x00000028030b7211 */ /* 0x000fe200028f0eff */
[----:B------:R-:W-:-:S02]  /*cc50*/  IMAD R3, R2, 0xf, RZ ;  /* 0x0000000f02037824 */ /* 0x000fc400078e02ff */
[C---:B------:R-:W-:Y:S01]  /*cc60*/  FMUL R53, R208.reuse, R53 ;  /* 0x00000035d0357220 */ /* 0x040fe20000400000 */
[C---:B------:R-:W-:Y:S01]  /*cc70*/  FMUL R242, R208.reuse, R54 ;  /* 0x00000036d0f27220 */ /* 0x040fe20000400000 */
[C---:B------:R-:W-:Y:S01]  /*cc80*/  FMUL R241, R208.reuse, R55 ;  /* 0x00000037d0f17220 */ /* 0x040fe20000400000 */
[C---:B------:R-:W-:Y:S01]  /*cc90*/  FMUL R240, R208.reuse, R56 ;  /* 0x00000038d0f07220 */ /* 0x040fe20000400000 */
[C---:B------:R-:W-:Y:S01]  /*cca0*/  FMUL R239, R208.reuse, R57 ;  /* 0x00000039d0ef7220 */ /* 0x040fe20000400000 */
[C---:B------:R-:W-:Y:S01]  /*ccb0*/  FMUL R238, R208.reuse, R58 ;  /* 0x0000003ad0ee7220 */ /* 0x040fe20000400000 */
[----:B------:R-:W-:Y:S01]  /*ccc0*/  FMUL R237, R208, R59 ;  /* 0x0000003bd0ed7220 */ /* 0x000fe20000400000 */
[----:B0-----:R-:W-:Y:S01]  /*ccd0*/  LEA.HI.X.SX32 R9, R31, R40, 0x1, P6 ;  /* 0x000000281f097211 */ /* 0x001fe200030f0eff */
[----:B------:R-:W-:Y:S01]  /*cce0*/  IMAD R31, R2, 0x1e, RZ ;  /* 0x0000001e021f7824 */ /* 0x000fe200078e02ff */
[----:B------:R-:W-:Y:S01]  /*ccf0*/  IADD3 R4, P6, PT, R41, R206, RZ ;  /* 0x000000ce29047210 */ /* 0x000fe20007fde0ff */
[----:B------:R-:W-:Y:S01]  /*cd00*/  FMUL R236, R208, R60 ;  /* 0x0000003cd0ec7220 */ /* 0x000fe20000400000 */
[----:B------:R-:W-:Y:S01]  /*cd10*/  PRMT R7, R16, 0x7632, R7 ;  /* 0x0000763210077816 */ /* 0x000fe20000000007 */
[----:B------:R-:W-:Y:S01]  /*cd20*/  STG.E.U16 desc[UR10][R8.64], R16 ;  /* 0x0000001008007986 */ /* 0x000fe2000c10150a */
[----:B------:R-:W-:Y:S01]  /*cd30*/  LEA.HI.X.SX32 R5, R33, R40, 0x1, P6 ;  /* 0x0000002821057211 */ /* 0x000fe200030f0eff */
[C---:B------:R-:W-:Y:S01]  /*cd40*/  FMUL R235, R208.reuse, R61 ;  /* 0x0000003dd0eb7220 */ /* 0x040fe20000400000 */
[----:B------:R-:W-:Y:S01]  /*cd50*/  IADD3 R6, P6, PT, R31, R206, RZ ;  /* 0x000000ce1f067210 */ /* 0x000fe20007fde0ff */
[----:B------:R0:W-:Y:S01]  /*cd60*/  STG.E.U16 desc[UR10][R10.64], R7 ;  /* 0x000000070a007986 */ /* 0x0001e2000c10150a */
[C---:B------:R-:W-:Y:S01]  /*cd70*/  FMUL R234, R208.reuse, R62 ;  /* 0x0000003ed0ea7220 */ /* 0x040fe20000400000 */
[C---:B------:R-:W-:Y:S01]  /*cd80*/  FMUL R233, R208.reuse, R63 ;  /* 0x0000003fd0e97220 */ /* 0x040fe20000400000 */
[C---:B------:R-:W-:Y:S01]  /*cd90*/  FMUL R232, R208.reuse, R64 ;  /* 0x00000040d0e87220 */ /* 0x040fe20000400000 */
[----:B------:R1:W-:Y:S01]  /*cda0*/  STG.E.U16 desc[UR10][R4.64], R18 ;  /* 0x0000001204007986 */ /* 0x0003e2000c10150a */
[C---:B------:R-:W-:Y:S01]  /*cdb0*/  FMUL R231, R208.reuse, R65 ;  /* 0x00000041d0e77220 */ /* 0x040fe20000400000 */
[C---:B------:R-:W-:Y:S01]  /*cdc0*/  FMUL R230, R208.reuse, R66 ;  /* 0x00000042d0e67220 */ /* 0x040fe20000400000 */
[C---:B------:R-:W-:Y:S01]  /*cdd0*/  FMUL R229, R208.reuse, R67 ;  /* 0x00000043d0e57220 */ /* 0x040fe20000400000 */
[C---:B------:R-:W-:Y:S01]  /*cde0*/  FMUL R228, R208.reuse, R68 ;  /* 0x00000044d0e47220 */ /* 0x040fe20000400000 */
[C---:B------:R-:W-:Y:S01]  /*cdf0*/  FMUL R227, R208.reuse, R69 ;  /* 0x00000045d0e37220 */ /* 0x040fe20000400000 */
[C---:B------:R-:W-:Y:S01]  /*ce00*/  FMUL R226, R208.reuse, R70 ;  /* 0x00000046d0e27220 */ /* 0x040fe20000400000 */
[C---:B------:R-:W-:Y:S01]  /*ce10*/  FMUL R225, R208.reuse, R71 ;  /* 0x00000047d0e17220 */ /* 0x040fe20000400000 */
[----:B0-----:R-:W-:Y:S01]  /*ce20*/  LEA.HI.X.SX32 R7, R3, R40, 0x1, P6 ;  /* 0x0000002803077211 */ /* 0x001fe200030f0eff */
[----:B------:R-:W-:Y:S01]  /*ce30*/  FMUL R224, R208, R72 ;  /* 0x00000048d0e07220 */ /* 0x000fe20000400000 */
[----:B------:R-:W-:Y:S01]  /*ce40*/  LEA R3, R2, R2, 0x4 ;  /* 0x0000000202037211 */ /* 0x000fe200078e20ff */
[C---:B------:R-:W-:Y:S01]  /*ce50*/  FMUL R223, R208.reuse, R73 ;  /* 0x00000049d0df7220 */ /* 0x040fe20000400000 */
[----:B------:R-:W-:Y:S01]  /*ce60*/  IADD3 R10, P6, PT, R81, R206, RZ ;  /* 0x000000ce510a7210 */ /* 0x000fe20007fde0ff */
[----:B------:R-:W-:Y:S01]  /*ce70*/  FMUL R222, R208, R74 ;  /* 0x0000004ad0de7220 */ /* 0x000fe20000400000 */
[----:B-1----:R-:W-:Y:S01]  /*ce80*/  PRMT R5, R18, 0x7632, R5 ;  /* 0x0000763212057816 */ /* 0x002fe20000000005 */
        /* <DEDUP_REMOVED lines=53> */
[----:B------:R-:W-:Y:S01]  /*d1e0*/  FMUL R135, R208, R130 ;  /* 0x00000082d0877220 */ /* 0x000fe20000400000 */
[----:B------:R-:W-:Y:S01]  /*d1f0*/  SHF.L.U32 R13, R2, 0x4, RZ ;  /* 0x00000004020d7819 */ /* 0x000fe200000006ff */
[----:B------:R-:W-:Y:S01]  /*d200*/  FMUL R208, R208, R131 ;  /* 0x00000083d0d07220 */ /* 0x000fe20000400000 */
[C---:B------:R-:W-:Y:S01]  /*d210*/  LEA R8, P5, R2.reuse, R206, 0x5 ;  /* 0x000000ce02087211 */ /* 0x040fe200078a28ff */
[C---:B------:R-:W-:Y:S01]  /*d220*/  IMAD R131, R2.reuse, 0x26, RZ ;  /* 0x0000002602837824 */ /* 0x040fe200078e02ff */
[----:B------:R-:W-:Y:S01]  /*d230*/  F2FP.F16.F32.PACK_AB R20, R21, R20 ;  /* 0x000000141514723e */ /* 0x000fe200000000ff */
[----:B------:R0:W-:Y:S01]  /*d240*/  STG.E.U16 desc[UR10][R6.64], R5 ;  /* 0x0000000506007986 */ /* 0x0001e2000c10150a */
[----:B------:R-:W-:Y:S01]  /*d250*/  LEA.HI.X.SX32 R11, R3, R40, 0x1, P6 ;  /* 0x00000028030b7211 */ /* 0x000fe200030f0eff */
[C---:B------:R-:W-:Y:S01]  /*d260*/  IMAD R155, R2.reuse, 0x28, RZ ;  /* 0x00000028029b7824 */ /* 0x040fe200078e02ff */
[----:B------:R-:W-:Y:S01]  /*d270*/  IADD3 R4, P6, PT, R85, R206, RZ ;  /* 0x000000ce55047210 */ /* 0x000fe20007fde0ff */
[C---:B------:R-:W-:Y:S01]  /*d280*/  IMAD R3, R2.reuse, 0x13, RZ ;  /* 0x0000001302037824 */ /* 0x040fe200078e02ff */
[----:B------:R-:W-:Y:S01]  /*d290*/  LEA.HI.X.SX32 R9, R13, R40, 0x1, P5 ;  /* 0x000000280d097211 */ /* 0x000fe200028f0eff */
[C---:B------:R-:W-:Y:S01]  /*d2a0*/  IMAD R57, R2.reuse, 0xfe, RZ ;  /* 0x000000fe02397824 */ /* 0x040fe200078e02ff */
[----:B------:R-:W-:Y:S01]  /*d2b0*/  F2FP.F16.F32.PACK_AB R22, R23, R22 ;  /* 0x000000161716723e */ /* 0x000fe200000000ff */
[C---:B------:R-:W-:Y:S01]  /*d2c0*/  IMAD R55, R2.reuse, 0x7f, RZ ;  /* 0x0000007f02377824 */ /* 0x040fe200078e02ff */
[----:B------:R-:W-:Y:S01]  /*d2d0*/  F2FP.F16.F32.PACK_AB R45, R25, R24 ;  /* 0x00000018192d723e */ /* 0x000fe200000000ff */
[----:B------:R1:W-:Y:S01]  /*d2e0*/  STG.E.U16 desc[UR10][R8.64], R20 ;  /* 0x0000001408007986 */ /* 0x0003e2000c10150a */
[----:B------:R-:W-:Y:S01]  /*d2f0*/  IMAD R159, R2, 0x2a, RZ ;  /* 0x0000002a029f7824 */ /* 0x000fe200078e02ff */
[----:B0-----:R-:W-:Y:S01]  /*d300*/  PRMT R7, R20, 0x7632, R7 ;  /* 0x0000763214077816 */ /* 0x001fe20000000007 */
[C---:B------:R-:W-:Y:S01]  /*d310*/  IMAD R163, R2.reuse, 0x2c, RZ ;  /* 0x0000002c02a37824 */ /* 0x040fe200078e02ff */
[----:B------:R-:W-:Y:S01]  /*d320*/  LEA.HI.X.SX32 R5, R27, R40, 0x1, P6 ;  /* 0x000000281b057211 */ /* 0x000fe200030f0eff */
[C---:B------:R-:W-:Y:S01]  /*d330*/  IMAD R167, R2.reuse, 0x2e, RZ ;  /* 0x0000002e02a77824 */ /* 0x040fe200078e02ff */
[-C--:B------:R-:W-:Y:S01]  /*d340*/  IADD3 R6, P5, PT, R131, R206.reuse, RZ ;  /* 0x000000ce83067210 */ /* 0x080fe20007fbe0ff */
[----:B------:R0:W-:Y:S01]  /*d350*/  STG.E.U16 desc[UR10][R10.64], R7 ;  /* 0x000000070a007986 */ /* 0x0001e2000c10150a */
[----:B------:R-:W-:Y:S01]  /*d360*/  IADD3 R12, P6, PT, R155, R206, RZ ;  /* 0x000000ce9b0c7210 */ /* 0x000fe20007fde0ff */
[C---:B------:R-:W-:Y:S01]  /*d370*/  IMAD R199, R2.reuse, 0x30, RZ ;  /* 0x0000003002c77824 */ /* 0x040fe200078e02ff */
[C---:B------:R-:W-:Y:S01]  /*d380*/  SHF.L.U32 R27, R2.reuse, 0x5, RZ ;  /* 0x00000005021b7819 */ /* 0x040fe200000006ff */
[----:B------:R3:W-:Y:S01]  /*d390*/  STG.E.U16 desc[UR10][R4.64], R22 ;  /* 0x0000001604007986 */ /* 0x0007e2000c10150a */
[----:B------:R-:W-:Y:S01]  /*d3a0*/  LEA.HI.X.SX32 R13, R35, R40, 0x1, P6 ;  /* 0x00000028230d7211 */ /* 0x000fe200030f0eff */
[C---:B-1----:R-:W-:Y:S01]  /*d3b0*/  IMAD R9, R2.reuse, 0x15, RZ ;  /* 0x0000001502097824 */ /* 0x042fe200078e02ff */
[----:B------:R-:W-:Y:S01]  /*d3c0*/  IADD3 R54, P6, PT, R159, R206, RZ ;  /* 0x000000ce9f367210 */ /* 0x000fe20007fde0ff */
[C---:B------:R-:W-:Y:S01]  /*d3d0*/  IMAD R203, R2.reuse, 0x32, RZ ;  /* 0x0000003202cb7824 */ /* 0x040fe200078e02ff */
[C---:B------:R-:W-:Y:S01]  /*d3e0*/  LEA R35, R2.reuse, R2, 0x5 ;  /* 0x0000000202237211 */ /* 0x040fe200078e28ff */
[C---:B------:R-:W-:Y:S01]  /*d3f0*/  IMAD R17, R2.reuse, 0x34, RZ ;  /* 0x0000003402117824 */ /* 0x040fe200078e02ff */
[----:B------:R-:W-:Y:S01]  /*d400*/  PRMT R194, R45, 0x7632, R194 ;  /* 0x000076322dc27816 */ /* 0x000fe200000000c2 */
[C---:B0-----:R-:W-:Y:S01]  /*d410*/  IMAD R11, R2.reuse, 0x17, RZ ;  /* 0x00000017020b7824 */ /* 0x041fe200078e02ff */
[----:B------:R-:W-:Y:S01]  /*d420*/  LEA.HI.X.SX32 R7, R3, R40, 0x1, P5 ;  /* 0x0000002803077211 */ /* 0x000fe200028f0eff */
[----:B------:R-:W-:Y:S01]  /*d430*/  IMAD R19, R2, 0x19, RZ ;  /* 0x0000001902137824 */ /* 0x000fe200078e02ff */
[----:B------:R-:W-:Y:S01]  /*d440*/  PRMT R3, R22, 0x7632, R3 ;  /* 0x0000763216037816 */ /* 0x000fe20000000003 */
[C---:B------:R-:W-:Y:S01]  /*d450*/  IMAD R21, R2.reuse, 0x36, RZ ;  /* 0x0000003602157824 */ /* 0x040fe200078e02ff */
[----:B---3--:R-:W-:Y:S01]  /*d460*/  IADD3 R4, P5, PT, R57, R206, RZ ;  /* 0x000000ce39047210 */ /* 0x008fe20007fbe0ff */
        /* <DEDUP_REMOVED lines=8> */
[----:B------:R1:W-:Y:S01]  /*d4f0*/  STG.E.U16 desc[UR10][R12.64], R45 ;  /* 0x0000002d0c007986 */ /* 0x0003e2000c10150a */
[----:B------:R-:W-:Y:S01]  /*d500*/  IADD3 R58, P6, PT, R167, R206, RZ ;  /* 0x000000cea73a7210 */ /* 0x000fe20007fde0ff */
[C---:B------:R-:W-:Y:S01]  /*d510*/  IMAD R23, R2.reuse, 0x1f, RZ ;  /* 0x0000001f02177824 */ /* 0x040fe200078e02ff */
[----:B------:R-:W-:Y:S01]  /*d520*/  LEA.HI.X.SX32 R57, R15, R40, 0x1, P5 ;  /* 0x000000280f397211 */ /* 0x000fe200028f0eff */
[C---:B------:R-:W-:Y:S01]  /*d530*/  IMAD R43, R2.reuse, 0x42, RZ ;  /* 0x00000042022b7824 */ /* 0x040fe200078e02ff */
[----:B------:R-:W-:Y:S01]  /*d540*/  IADD3 R60, P5, PT, R199, R206, RZ ;  /* 0x000000cec73c7210 */ /* 0x000fe20007fbe0ff */
[C---:B0-----:R-:W-:Y:S01]  /*d550*/  IMAD R7, R2.reuse, 0x1b, RZ ;  /* 0x0000001b02077824 */ /* 0x041fe200078e02ff */
[----:B------:R-:W-:Y:S01]  /*d560*/  LEA.HI.X.SX32 R59, R11, R40, 0x1, P6 ;  /* 0x000000280b3b7211 */ /* 0x000fe200030f0eff */
[C---:B------:R-:W-:Y:S01]  /*d570*/  IMAD R3, R2.reuse, 0x3e, RZ ;  /* 0x0000003e02037824 */ /* 0x040fe200078e02ff */
[----:B------:R-:W-:Y:S01]  /*d580*/  IADD3 R62, P6, PT, R203, R206, RZ ;  /* 0x000000cecb3e7210 */ /* 0x000fe20007fde0ff */
[C---:B------:R-:W-:Y:S01]  /*d590*/  IMAD R192, R2.reuse, 0x44, RZ ;  /* 0x0000004402c07824 */ /* 0x040fe200078e02ff */
[----:B------:R-:W-:Y:S01]  /*d5a0*/  LEA.HI.X.SX32 R61, R37, R40, 0x1, P5 ;  /* 0x00000028253d7211 */ /* 0x000fe200028f0eff */
[C---:B-1----:R-:W-:Y:S01]  /*d5b0*/  IMAD R13, R2.reuse, 0x1d, RZ ;  /* 0x0000001d020d7824 */ /* 0x042fe200078e02ff */
        /* <DEDUP_REMOVED lines=73> */
[----:B------:R0:W-:Y:S01]  /*da50*/  STG.E.U16 desc[UR10][R54.64], R194 ;  /* 0x000000c236007986 */ /* 0x0001e2000c10150a */
[----:B------:R-:W-:Y:S01]  /*da60*/  LEA.HI.X.SX32 R161, R161, R40, 0x1, P6 ;  /* 0x00000028a1a17211 */ /* 0x000fe200030f0eff */
[C---:B------:R-:W-:Y:S01]  /*da70*/  IMAD R193, R2.reuse, 0x76, RZ ;  /* 0x0000007602c17824 */ /* 0x040fe200078e02ff */
[----:B------:R-:W-:Y:S01]  /*da80*/  IADD3 R164, P6, PT, R173, R206, RZ ;  /* 0x000000ceada47210 */ /* 0x000fe20007fde0ff */
[----:B------:R-:W-:Y:S01]  /*da90*/  IMAD R195, R2, 0x78, RZ ;  /* 0x0000007802c37824 */ /* 0x000fe200078e02ff */
[----:B------:R-:W-:Y:S01]  /*daa0*/  LEA.HI.X.SX32 R163, R163, R40, 0x1, P5 ;  /* 0x00000028a3a37211 */ /* 0x000fe200028f0eff */
[----:B------:R1:W-:Y:S01]  /*dab0*/  STG.E.U16 desc[UR10][R56.64], R132 ;  /* 0x0000008438007986 */ /* 0x0003e2000c10150a */
        /* <DEDUP_REMOVED lines=13> */
[C---:B0-----:R-:W-:Y:S01]  /*db90*/  IMAD R194, R2.reuse, 0x6d, RZ ;  /* 0x0000006d02c27824 */ /* 0x041fe200078e02ff */
        /* <DEDUP_REMOVED lines=28> */
[----:B------:R-:W-:Y:S01]  /*dd60*/  F2FP.F16.F32.PACK_AB R133, R136, R133 ;  /* 0x000000858885723e */ /* 0x000fe200000000ff */
[C---:B------:R-:W-:Y:S01]  /*dd70*/  IMAD R136, R2.reuse, 0xb6, RZ ;  /* 0x000000b602887824 */ /* 0x040fe200078e02ff */
[----:B------:R-:W-:Y:S01]  /*dd80*/  LEA.HI.X.SX32 R23, R31, R40, 0x1, P6 ;  /* 0x000000281f177211 */ /* 0x000fe200030f0eff */
[C---:B------:R-:W-:Y:S01]  /*dd90*/  IMAD R248, R2.reuse, 0xfa, RZ ;  /* 0x000000fa02f87824 */ /* 0x040fe200078e02ff */
[----:B------:R-:W-:Y:S01]  /*dda0*/  IADD3 R26, P6, PT, R189, R206, RZ ;  /* 0x000000cebd1a7210 */ /* 0x000fe20007fde0ff */
[----:B------:R-:W-:Y:S01]  /*ddb0*/  IMAD R251, R2, 0xfc, RZ ;  /* 0x000000fc02fb7824 */ /* 0x000fe200078e02ff */
[----:B------:R-:W-:Y:S01]  /*ddc0*/  LEA.HI.X.SX32 R25, R25, R40, 0x1, P5 ;  /* 0x0000002819197211 */ /* 0x000fe200028f0eff */
[----:B------:R-:W0:Y:S01]  /*ddd0*/  LDCU.64 UR4, c[0x0][0x3e0] ;  /* 0x00007c00ff0477ac */ /* 0x000e220008000a00 */
[----:B------:R-:W-:Y:S01]  /*dde0*/  PRMT R55, R132, 0x7632, R55 ;  /* 0x0000763284377816 */ /* 0x000fe20000000037 */
[----:B-1----:R-:W-:Y:S01]  /*ddf0*/  IMAD R132, R2, 0xb4, RZ ;  /* 0x000000b402847824 */ /* 0x002fe200078e02ff */
[----:B------:R-:W-:-:S02]  /*de00*/  F2FP.F16.F32.PACK_AB R138, R139, R138 ;  /* 0x0000008a8b8a723e */ /* 0x000fc400000000ff */
[----:B------:R-:W-:Y:S01]  /*de10*/  IADD3 R28, P5, PT, R191, R206, RZ ;  /* 0x000000cebf1c7210 */ /* 0x000fe20007fbe0ff */
[----:B------:R1:W-:Y:S01]  /*de20*/  STG.E.U16 desc[UR10][R58.64], R55 ;  /* 0x000000373a007986 */ /* 0x0003e2000c10150a */
[----:B------:R-:W-:Y:S02]  /*de30*/  PRMT R57, R133, 0x7632, R57 ;  /* 0x0000763285397816 */ /* 0x000fe40000000039 */
[----:B------:R-:W-:Y:S01]  /*de40*/  F2FP.F16.F32.PACK_AB R140, R141, R140 ;  /* 0x0000008c8d8c723e */ /* 0x000fe200000000ff */
[----:B------:R3:W-:Y:S01]  /*de50*/  STG.E.U16 desc[UR10][R60.64], R133 ;  /* 0x000000853c007986 */ /* 0x0007e2000c10150a */
[----:B------:R-:W-:Y:S01]  /*de60*/  LEA.HI.X.SX32 R27, R27, R40, 0x1, P6 ;  /* 0x000000281b1b7211 */ /* 0x000fe200030f0eff */
[----:B------:R-:W-:Y:S01]  /*de70*/  IMAD R141, R2, 0x5d, RZ ;  /* 0x0000005d028d7824 */ /* 0x000fe200078e02ff */
[----:B------:R-:W-:Y:S01]  /*de80*/  PRMT R54, R138, 0x7632, R54 ;  /* 0x000076328a367816 */ /* 0x000fe20000000036 */
[----:B------:R4:W-:Y:S01]  /*de90*/  STG.E.U16 desc[UR10][R62.64], R57 ;  /* 0x000000393e007986 */ /* 0x0009e2000c10150a */
[----:B------:R-:W-:-:S02]  /*dea0*/  F2FP.F16.F32.PACK_AB R142, R143, R142 ;  /* 0x0000008e8f8e723e */ /* 0x000fc400000000ff */
[----:B------:R-:W-:Y:S01]  /*deb0*/  IADD3 R30, P6, PT, R193, R206, RZ ;  /* 0x000000cec11e7210 */ /* 0x000fe20007fde0ff */
[----:B------:R-:W-:Y:S01]  /*dec0*/  STG.E.U16 desc[UR10][R64.64], R138 ;  /* 0x0000008a40007986 */ /* 0x000fe2000c10150a */
[----:B------:R-:W-:Y:S01]  /*ded0*/  LEA.HI.X.SX32 R29, R29, R40, 0x1, P5 ;  /* 0x000000281d1d7211 */ /* 0x000fe200028f0eff */
[----:B-1----:R-:W-:Y:S01]  /*dee0*/  IMAD R59, R2, 0x47, RZ ;  /* 0x00000047023b7824 */ /* 0x002fe200078e02ff */
[----:B------:R-:W-:Y:S01]  /*def0*/  IADD3 R32, P5, PT, R195, R206, RZ ;  /* 0x000000cec3207210 */ /* 0x000fe20007fbe0ff */
[----:B------:R1:W-:Y:S01]  /*df00*/  STG.E.U16 desc[UR10][R66.64], R54 ;  /* 0x0000003642007986 */ /* 0x0003e2000c10150a */
[----:B------:R-:W-:Y:S01]  /*df10*/  PRMT R55, R140, 0x7632, R55 ;  /* 0x000076328c377816 */ /* 0x000fe20000000037 */
[----:B---3--:R-:W-:Y:S01]  /*df20*/  IMAD R61, R2, 0x98, RZ ;  /* 0x00000098023d7824 */ /* 0x008fe200078e02ff */
[----:B------:R-:W-:Y:S01]  /*df30*/  F2FP.F16.F32.PACK_AB R146, R147, R146 ;  /* 0x000000929392723e */ /* 0x000fe200000000ff */
[----:B------:R-:W-:Y:S01]  /*df40*/  STG.E.U16 desc[UR10][R68.64], R140 ;  /* 0x0000008c44007986 */ /* 0x000fe2000c10150a */
[----:B------:R-:W-:Y:S01]  /*df50*/  PRMT R56, R142, 0x7632, R56 ;  /* 0x000076328e387816 */ /* 0x000fe20000000038 */
[C---:B----4-:R-:W-:Y:S01]  /*df60*/  IMAD R63, R2.reuse, 0x9a, RZ ;  /* 0x0000009a023f7824 */ /* 0x050fe200078e02ff */
[----:B------:R-:W-:Y:S01]  /*df70*/  F2FP.F16.F32.PACK_AB R148, R149, R148 ;  /* 0x000000949594723e */ /* 0x000fe200000000ff */
[----:B------:R3:W-:Y:S01]  /*df80*/  STG.E.U16 desc[UR10][R70.64], R55 ;  /* 0x0000003746007986 */ /* 0x0007e2000c10150a */
[----:B------:R-:W-:Y:S01]  /*df90*/  LEA.HI.X.SX32 R31, R35, R40, 0x1, P6 ;  /* 0x00000028231f7211 */ /* 0x000fe200030f0eff */
[C---:B------:R-:W-:Y:S01]  /*dfa0*/  IMAD R57, R2.reuse, 0x4d, RZ ;  /* 0x0000004d02397824 */ /* 0x040fe200078e02ff */
[----:B------:R-:W-:Y:S01]  /*dfb0*/  IADD3 R34, P6, PT, R199, R206, RZ ;  /* 0x000000cec7227210 */ /* 0x000fe20007fde0ff */
[----:B------:R-:W-:Y:S01]  /*dfc0*/  STG.E.U16 desc[UR10][R72.64], R142 ;  /* 0x0000008e48007986 */ /* 0x000fe2000c10150a */
[----:B------:R-:W-:Y:S01]  /*dfd0*/  LEA.HI.X.SX32 R33, R33, R40, 0x1, P5 ;  /* 0x0000002821217211 */ /* 0x000fe200028f0eff */
[----:B-1----:R-:W-:Y:S01]  /*dfe0*/  IMAD R67, R2, 0x49, RZ ;  /* 0x0000004902437824 */ /* 0x002fe200078e02ff */
[----:B------:R-:W-:Y:S01]  /*dff0*/  PRMT R54, R146, 0x7632, R54 ;  /* 0x0000763292367816 */ /* 0x000fe20000000036 */
[----:B------:R1:W-:Y:S01]  /*e000*/  STG.E.U16 desc[UR10][R74.64], R56 ;  /* 0x000000384a007986 */ /* 0x0003e2000c10150a */
[----:B------:R-:W-:Y:S01]  /*e010*/  F2FP.F16.F32.PACK_AB R150, R151, R150 ;  /* 0x000000969796723e */ /* 0x000fe200000000ff */
[----:B------:R-:W-:Y:S01]  /*e020*/  IMAD R65, R2, 0x4f, RZ ;  /* 0x0000004f02417824 */ /* 0x000fe200078e02ff */
[----:B------:R-:W-:Y:S01]  /*e030*/  IADD3 R36, P5, PT, R203, R206, RZ ;  /* 0x000000cecb247210 */ /* 0x000fe20007fbe0ff */
[----:B------:R4:W-:Y:S01]  /*e040*/  STG.E.U16 desc[UR10][R76.64], R146 ;  /* 0x000000924c007986 */ /* 0x0009e2000c10150a */
[----:B---3--:R-:W-:Y:S01]  /*e050*/  PRMT R55, R148, 0x7632, R55 ;  /* 0x0000763294377816 */ /* 0x008fe20000000037 */
[----:B------:R-:W-:Y:S01]  /*e060*/  IMAD R71, R2, 0x9c, RZ ;  /* 0x0000009c02477824 */ /* 0x000fe200078e02ff */
[----:B------:R-:W-:Y:S01]  /*e070*/  F2FP.F16.F32.PACK_AB R42, R152, R42 ;  /* 0x0000002a982a723e */ /* 0x000fe200000000ff */
[----:B------:R3:W-:Y:S01]  /*e080*/  STG.E.U16 desc[UR10][R78.64], R54 ;  /* 0x000000364e007986 */ /* 0x0007e2000c10150a */
[----:B------:R-:W-:Y:S01]  /*e090*/  LEA.HI.X.SX32 R35, R39, R40, 0x1, P6 ;  /* 0x0000002827237211 */ /* 0x000fe200030f0eff */
[----:B------:R-:W-:Y:S01]  /*e0a0*/  IMAD R69, R2, 0xa0, RZ ;  /* 0x000000a002457824 */ /* 0x000fe200078e02ff */
[----:B------:R-:W-:Y:S01]  /*e0b0*/  F2FP.F16.F32.PACK_AB R44, R153, R44 ;  /* 0x0000002c992c723e */ /* 0x000fe200000000ff */
[----:B------:R5:W-:Y:S01]  /*e0c0*/  STG.E.U16 desc[UR10][R80.64], R148 ;  /* 0x0000009450007986 */ /* 0x000be2000c10150a */
[----:B-1----:R-:W-:Y:S01]  /*e0d0*/  PRMT R56, R150, 0x7632, R56 ;  /* 0x0000763296387816 */ /* 0x002fe20000000038 */
[C---:B------:R-:W-:Y:S01]  /*e0e0*/  IMAD R74, R2.reuse, 0xa4, RZ ;  /* 0x000000a4024a7824 */ /* 0x040fe200078e02ff */
[----:B------:R-:W-:Y:S01]  /*e0f0*/  IADD3 R38, P6, PT, R207, R206, RZ ;  /* 0x000000cecf267210 */ /* 0x000fe20007fde0ff */
[----:B------:R1:W-:Y:S01]  /*e100*/  STG.E.U16 desc[UR10][R82.64], R55 ;  /* 0x0000003752007986 */ /* 0x0003e2000c10150a */
[----:B------:R-:W-:Y:S01]  /*e110*/  LEA.HI.X.SX32 R37, R3, R40, 0x1, P5 ;  /* 0x0000002803257211 */ /* 0x000fe200028f0eff */
[C---:B----4-:R-:W-:Y:S01]  /*e120*/  IMAD R76, R2.reuse, 0xa6, RZ ;  /* 0x000000a6024c7824 */ /* 0x050fe200078e02ff */
[C---:B------:R-:W-:Y:S01]  /*e130*/  SHF.L.U32 R197, R2.reuse, 0x6, RZ ;  /* 0x0000000602c57819 */ /* 0x040fe200000006ff */
[----:B------:R-:W-:Y:S01]  /*e140*/  STG.E.U16 desc[UR10][R84.64], R150 ;  /* 0x0000009654007986 */ /* 0x000fe2000c10150a */
[C---:B------:R-:W-:Y:S01]  /*e150*/  LEA RZ, P5, R2.reuse, R206, 0x7 ;  /* 0x000000ce02ff7211 */ /* 0x040fe200078a38ff */
[----:B------:R-:W-:Y:S01]  /*e160*/  IMAD R77, R2, 0x53, RZ ;  /* 0x00000053024d7824 */ /* 0x000fe200078e02ff */
[----:B------:R-:W-:Y:S01]  /*e170*/  PRMT R72, R42, 0x7632, R72 ;  /* 0x000076322a487816 */ /* 0x000fe20000000048 */
[----:B------:R-:W-:Y:S01]  /*e180*/  STG.E.U16 desc[UR10][R86.64], R56 ;  /* 0x0000003856007986 */ /* 0x000fe2000c10150a */
[----:B------:R-:W-:Y:S01]  /*e190*/  F2FP.F16.F32.PACK_AB R46, R47, R46 ;  /* 0x0000002e2f2e723e */ /* 0x000fe200000000ff */
[----:B------:R-:W-:Y:S01]  /*e1a0*/  IMAD R140, R2, 0xba, RZ ;  /* 0x000000ba028c7824 */ /* 0x000fe200078e02ff */
[----:B---3--:R-:W-:Y:S01]  /*e1b0*/  PRMT R78, R44, 0x7632, R78 ;  /* 0x000076322c4e7816 */ /* 0x008fe2000000004e */
[----:B------:R3:W-:Y:S01]  /*e1c0*/  STG.E.U16 desc[UR10][R130.64], R42 ;  /* 0x0000002a82007986 */ /* 0x0007e2000c10150a */
[-C--:B------:R-:W-:Y:S01]  /*e1d0*/  LEA.HI.X.SX32 R39, R41, R40.reuse, 0x1, P6 ;  /* 0x0000002829277211 */ /* 0x080fe200030f0eff */
[C---:B------:R-:W-:Y:S01]  /*e1e0*/  IMAD R41, R2.reuse, 0x41, RZ ;  /* 0x0000004102297824 */ /* 0x040fe200078e02ff */
[----:B------:R-:W-:Y:S01]  /*e1f0*/  LEA.HI.X.SX32 R3, R197, R40, 0x1, P5 ;  /* 0x00000028c5037211 */ /* 0x000fe200028f0eff */
[----:B------:R-:W-:Y:S01]  /*e200*/  IMAD R197, R2, 0x90, RZ ;  /* 0x0000009002c57824 */ /* 0x000fe200078e02ff */
[----:B-----5:R-:W-:Y:S01]  /*e210*/  PRMT R80, R46, 0x7632, R80 ;  /* 0x000076322e507816 */ /* 0x020fe20000000050 */
[----:B------:R-:W-:Y:S01]  /*e220*/  STG.E.U16 desc[UR10][R144.64], R72 ;  /* 0x0000004890007986 */ /* 0x000fe2000c10150a */
[----:B------:R-:W-:Y:S01]  /*e230*/  F2FP.F16.F32.PACK_AB R48, R49, R48 ;  /* 0x000000303130723e */ /* 0x000fe200000000ff */
[C---:B-1----:R-:W-:Y:S01]  /*e240*/  IMAD R55, R2.reuse, 0x96, RZ ;  /* 0x0000009602377824 */ /* 0x042fe200078e02ff */
[----:B------:R-:W-:Y:S01]  /*e250*/  F2FP.F16.F32.PACK_AB R50, R51, R50 ;  /* 0x000000323332723e */ /* 0x000fe200000000ff */
[----:B------:R-:W-:Y:S01]  /*e260*/  STG.E.U16 desc[UR10][R154.64], R44 ;  /* 0x0000002c9a007986 */ /* 0x000fe2000c10150a */
[C---:B------:R-:W-:Y:S01]  /*e270*/  IMAD R51, R2.reuse, 0x45, RZ ;  /* 0x0000004502337824 */ /* 0x040fe200078e02ff */
[----:B------:R-:W-:Y:S01]  /*e280*/  IADD3 RZ, P6, PT, R201, R206, RZ ;  /* 0x000000cec9ff7210 */ /* 0x000fe20007fde0ff */
[C---:B------:R-:W-:Y:S01]  /*e290*/  IMAD R201, R2.reuse, 0x92, RZ ;  /* 0x0000009202c97824 */ /* 0x040fe200078e02ff */
[----:B------:R1:W-:Y:S01]  /*e2a0*/  STG.E.U16 desc[UR10][R156.64], R78 ;  /* 0x0000004e9c007986 */ /* 0x0003e2000c10150a */
[----:B------:R-:W-:Y:S01]  /*e2b0*/  LEA.HI.X.SX32 R41, R41, R40, 0x1, P0 ;  /* 0x0000002829297211 */ /* 0x000fe200000f0eff */
[----:B------:R-:W-:Y:S01]  /*e2c0*/  IMAD R49, R2, 0x4b, RZ ;  /* 0x0000004b02317824 */ /* 0x000fe200078e02ff */
[----:B------:R-:W-:Y:S01]  /*e2d0*/  PRMT R82, R48, 0x7632, R82 ;  /* 0x0000763230527816 */ /* 0x000fe20000000052 */
[----:B------:R-:W-:Y:S01]  /*e2e0*/  STG.E.U16 desc[UR10][R158.64], R46 ;  /* 0x0000002e9e007986 */ /* 0x000fe2000c10150a */
[----:B---3--:R-:W-:Y:S01]  /*e2f0*/  F2FP.F16.F32.PACK_AB R42, R53, R52 ;  /* 0x00000034352a723e */ /* 0x008fe200000000ff */
[----:B------:R-:W-:Y:S01]  /*e300*/  IMAD R53, R2, 0x9e, RZ ;  /* 0x0000009e02357824 */ /* 0x000fe200078e02ff */
[----:B------:R-:W-:Y:S01]  /*e310*/  IADD3 RZ, P0, PT, R197, R206, RZ ;  /* 0x000000cec5ff7210 */ /* 0x000fe20007f1e0ff */
[----:B------:R3:W-:Y:S01]  /*e320*/  STG.E.U16 desc[UR10][R160.64], R80 ;  /* 0x00000050a0007986 */ /* 0x0007e2000c10150a */
[-C--:B------:R-:W-:Y:S01]  /*e330*/  LEA.HI.X.SX32 R47, R192, R40.reuse, 0x1, P2 ;  /* 0x00000028c02f7211 */ /* 0x080fe200010f0eff */
[C---:B------:R-:W-:Y:S01]  /*e340*/  IMAD R197, R2.reuse, 0x94, RZ ;  /* 0x0000009402c57824 */ /* 0x040fe200078e02ff */
[----:B------:R-:W-:Y:S01]  /*e350*/  LEA.HI.X.SX32 R51, R51, R40, 0x1, P1 ;  /* 0x0000002833337211 */ /* 0x000fe200008f0eff */
[----:B------:R4:W-:Y:S01]  /*e360*/  STG.E.U16 desc[UR10][R162.64], R48 ;  /* 0x00000030a2007986 */ /* 0x0009e2000c10150a */
[-C--:B------:R-:W-:Y:S01]  /*e370*/  IADD3 R52, P1, PT, R61, R206.reuse, RZ ;  /* 0x000000ce3d347210 */ /* 0x080fe20007f3e0ff */
[C---:B-1----:R-:W-:Y:S01]  /*e380*/  IMAD R78, R2.reuse, 0xa8, RZ ;  /* 0x000000a8024e7824 */ /* 0x042fe200078e02ff */
[----:B------:R-:W-:Y:S01]  /*e390*/  IADD3 RZ, P5, PT, R205, R206, RZ ;  /* 0x000000cecdff7210 */ /* 0x000fe20007fbe0ff */
[----:B------:R1:W-:Y:S01]  /*e3a0*/  STG.E.U16 desc[UR10][R164.64], R82 ;  /* 0x00000052a4007986 */ /* 0x0003e2000c10150a */
[----:B------:R-:W-:Y:S01]  /*e3b0*/  LEA.HI.X.SX32 R43, R43, R40, 0x1, P4 ;  /* 0x000000282b2b7211 */ /* 0x000fe200020f0eff */
[C---:B------:R-:W-:Y:S01]  /*e3c0*/  IMAD R130, R2.reuse, 0xb2, RZ ;  /* 0x000000b202827824 */ /* 0x040fe200078e02ff */
[----:B------:R-:W-:Y:S01]  /*e3d0*/  IADD3 RZ, P4, PT, R201, R206, RZ ;  /* 0x000000cec9ff7210 */ /* 0x000fe20007f9e0ff */
[C---:B------:R-:W-:Y:S01]  /*e3e0*/  IMAD R72, R2.reuse, 0xa2, RZ ;  /* 0x000000a202487824 */ /* 0x040fe200078e02ff */
[----:B------:R-:W-:Y:S01]  /*e3f0*/  LEA.HI.X.SX32 R45, R137, R40, 0x1, P3 ;  /* 0x00000028892d7211 */ /* 0x000fe200018f0eff */
[C---:B---3--:R-:W-:Y:S01]  /*e400*/  IMAD R80, R2.reuse, 0xaa, RZ ;  /* 0x000000aa02507824 */ /* 0x048fe200078e02ff */
[-C--:B------:R-:W-:Y:S01]  /*e410*/  IADD3 RZ, P3, PT, R197, R206.reuse, RZ ;  /* 0x000000cec5ff7210 */ /* 0x080fe20007f7e0ff */
[C---:B------:R-:W-:Y:S01]  /*e420*/  IMAD R84, R2.reuse, 0xae, RZ ;  /* 0x000000ae02547824 */ /* 0x040fe200078e02ff */
[----:B----4-:R-:W-:Y:S01]  /*e430*/  IADD3 R48, P2, PT, R55, R206, RZ ;  /* 0x000000ce37307210 */ /* 0x010fe20007f5e0ff */
[----:B------:R-:W-:Y:S01]  /*e440*/  IMAD R131, R2, 0x59, RZ ;  /* 0x0000005902837824 */ /* 0x000fe200078e02ff */
[----:B------:R-:W-:Y:S01]  /*e450*/  LEA.HI.X.SX32 R55, R190, R40, 0x1, P6 ;  /* 0x00000028be377211 */ /* 0x000fe200030f0eff */
[C---:B-1----:R-:W-:Y:S01]  /*e460*/  IMAD R82, R2.reuse, 0xac, RZ ;  /* 0x000000ac02527824 */ /* 0x042fe200078e02ff */
        /* <DEDUP_REMOVED lines=27> */
[----:B------:R-:W-:Y:S01]  /*e620*/  IMAD R149, R2, 0x61, RZ ;  /* 0x0000006102957824 */ /* 0x000fe200078e02ff */
[----:B------:R-:W-:Y:S01]  /*e630*/  IADD3 R82, P0, PT, R82, R206, RZ ;  /* 0x000000ce52527210 */ /* 0x000fe20007f1e0ff */
[C---:B------:R-:W-:Y:S01]  /*e640*/  IMAD R162, R2.reuse, 0xd0, RZ ;  /* 0x000000d002a27824 */ /* 0x040fe200078e02ff */
[-C--:B------:R-:W-:Y:S01]  /*e650*/  LEA.HI.X.SX32 R75, R169, R40.reuse, 0x1, P2 ;  /* 0x00000028a94b7211 */ /* 0x080fe200010f0eff */
[----:B------:R-:W-:Y:S01]  /*e660*/  IMAD R152, R2, 0xc6, RZ ;  /* 0x000000c602987824 */ /* 0x000fe200078e02ff */
[----:B------:R-:W-:Y:S01]  /*e670*/  LEA.HI.X.SX32 R71, R186, R40, 0x1, P3 ;  /* 0x00000028ba477211 */ /* 0x000fe200018f0eff */
        /* <DEDUP_REMOVED lines=12> */
[----:B------:R1:W-:Y:S01]  /*e740*/  STG.E.U16 desc[UR10][R166.64], R50 ;  /* 0x00000032a6007986 */ /* 0x0003e2000c10150a */
[-C--:B------:R-:W-:Y:S01]  /*e750*/  LEA.HI.X.SX32 R69, R172, R40.reuse, 0x1, P4 ;  /* 0x00000028ac457211 */ /* 0x080fe200020f0eff */
[----:B------:R-:W-:Y:S01]  /*e760*/  IMAD R153, R2, 0x63, RZ ;  /* 0x0000006302997824 */ /* 0x000fe200078e02ff */
[-C--:B------:R-:W-:Y:S01]  /*e770*/  LEA.HI.X.SX32 R79, R168, R40.reuse, 0x1, P6 ;  /* 0x00000028a84f7211 */ /* 0x080fe200030f0eff */
[----:B------:R-:W-:Y:S01]  /*e780*/  IMAD R165, R2, 0xde, RZ ;  /* 0x000000de02a57824 */ /* 0x000fe200078e02ff */
[----:B------:R-:W-:Y:S01]  /*e790*/  LEA.HI.X.SX32 R83, R170, R40, 0x1, P0 ;  /* 0x00000028aa537211 */ /* 0x000fe200000f0eff */
[----:B------:R-:W-:Y:S01]  /*e7a0*/  IMAD R157, R2, 0x65, RZ ;  /* 0x00000065029d7824 */ /* 0x000fe200078e02ff */
[-C--:B------:R-:W-:Y:S01]  /*e7b0*/  IADD3 R84, P4, PT, R84, R206.reuse, RZ ;  /* 0x000000ce54547210 */ /* 0x080fe20007f9e0ff */
[----:B------:R-:W-:Y:S01]  /*e7c0*/  IMAD R62, R2, 0x69, RZ ;  /* 0x00000069023e7824 */ /* 0x000fe200078e02ff */
[-C--:B------:R-:W-:Y:S01]  /*e7d0*/  IADD3 R136, P6, PT, R136, R206.reuse, RZ ;  /* 0x000000ce88887210 */ /* 0x080fe20007fde0ff */
[----:B------:R-:W-:Y:S01]  /*e7e0*/  IMAD R46, R2, 0x6b, RZ ;  /* 0x0000006b022e7824 */ /* 0x000fe200078e02ff */
[----:B------:R-:W-:Y:S01]  /*e7f0*/  IADD3 R140, P0, PT, R140, R206, RZ ;  /* 0x000000ce8c8c7210 */ /* 0x000fe20007f1e0ff */
[C---:B-1----:R-:W-:Y:S01]  /*e800*/  IMAD R166, R2.reuse, 0xd4, RZ ;  /* 0x000000d402a67824 */ /* 0x042fe200078e02ff */
[-C--:B------:R-:W-:Y:S01]  /*e810*/  LEA.HI.X.SX32 R131, R131, R40.reuse, 0x1, P2 ;  /* 0x0000002883837211 */ /* 0x080fe200010f0eff */
        /* <DEDUP_REMOVED lines=18> */
[----:B------:R-:W-:Y:S01]  /*e940*/  IMAD R197, R2, 0xea, RZ ;  /* 0x000000ea02c57824 */ /* 0x000fe200078e02ff */
[----:B------:R-:W-:Y:S01]  /*e950*/  LEA.HI.X.SX32 R141, R141, R40, 0x1, P0 ;  /* 0x000000288d8d7211 */ /* 0x000fe200000f0eff */
[----:B0-----:R-:W-:Y:S01]  /*e960*/  UIMAD UR4, UR9, UR4, URZ ;  /* 0x00000004090472a4 */ /* 0x001fe2000f8e02ff */
[----:B------:R-:W-:-:S02]  /*e970*/  IADD3 R142, P4, PT, R142, R206, RZ ;  /* 0x000000ce8e8e7210 */ /* 0x000fc40007f9e0ff */
[-C--:B------:R-:W-:Y:S01]  /*e980*/  IADD3 R150, P6, PT, R150, R206.reuse, RZ ;  /* 0x000000ce96967210 */ /* 0x080fe20007fde0ff */
[----:B------:R-:W-:Y:S01]  /*e990*/  USHF.L.U32 UR4, UR4, 0x1, URZ ;  /* 0x0000000104047899 */ /* 0x000fe200080006ff */
[----:B------:R-:W-:Y:S02]  /*e9a0*/  IADD3 R154, P0, PT, R154, R206, RZ ;  /* 0x000000ce9a9a7210 */ /* 0x000fe40007f1e0ff */
[-C--:B------:R-:W-:Y:S02]  /*e9b0*/  LEA.HI.X.SX32 R147, R177, R40.reuse, 0x1, P2 ;  /* 0x00000028b1937211 */ /* 0x080fe400010f0eff */
[----:B------:R-:W-:Y:S02]  /*e9c0*/  LEA.HI.X.SX32 R87, R171, R40, 0x1, P3 ;  /* 0x00000028ab577211 */ /* 0x000fe400018f0eff */
[-C--:B------:R-:W-:Y:S02]  /*e9d0*/  IADD3 R160, P2, PT, R160, R206.reuse, RZ ;  /* 0x000000cea0a07210 */ /* 0x080fe40007f5e0ff */
[----:B------:R-:W-:-:S02]  /*e9e0*/  IADD3 R144, P3, PT, R144, R206, RZ ;  /* 0x000000ce90907210 */ /* 0x000fc40007f7e0ff */
[-C--:B------:R-:W-:Y:S02]  /*e9f0*/  LEA.HI.X.SX32 R149, R149, R40.reuse, 0x1, P1 ;  /* 0x0000002895957211 */ /* 0x080fe400008f0eff */
[----:B------:R-:W-:Y:S02]  /*ea00*/  LEA.HI.X.SX32 R139, R174, R40, 0x1, P5 ;  /* 0x00000028ae8b7211 */ /* 0x000fe400028f0eff */
[-C--:B------:R-:W-:Y:S02]  /*ea10*/  IADD3 R162, P1, PT, R162, R206.reuse, RZ ;  /* 0x000000cea2a27210 */ /* 0x080fe40007f3e0ff */
[----:B------:R-:W-:Y:S02]  /*ea20*/  IADD3 R152, P5, PT, R152, R206, RZ ;  /* 0x000000ce98987210 */ /* 0x000fe40007fbe0ff */
[-C--:B------:R-:W-:Y:S02]  /*ea30*/  LEA.HI.X.SX32 R143, R175, R40.reuse, 0x1, P4 ;  /* 0x00000028af8f7211 */ /* 0x080fe400020f0eff */
[----:B------:R-:W-:-:S02]  /*ea40*/  LEA.HI.X.SX32 R151, R178, R40, 0x1, P6 ;  /* 0x00000028b2977211 */ /* 0x000fc400030f0eff */
[----:B------:R-:W-:Y:S02]  /*ea50*/  LEA.HI.X.SX32 R155, R179, R40, 0x1, P0 ;  /* 0x00000028b39b7211 */ /* 0x000fe400000f0eff */
[-C--:B------:R-:W-:Y:S02]  /*ea60*/  IADD3 R156, P4, PT, R156, R206.reuse, RZ ;  /* 0x000000ce9c9c7210 */ /* 0x080fe40007f9e0ff */
[-C--:B------:R-:W-:Y:S02]  /*ea70*/  IADD3 R164, P6, PT, R164, R206.reuse, RZ ;  /* 0x000000cea4a47210 */ /* 0x080fe40007fde0ff */
[----:B------:R-:W-:Y:S02]  /*ea80*/  IADD3 R168, P0, PT, R196, R206, RZ ;  /* 0x000000cec4a87210 */ /* 0x000fe40007f1e0ff */
[-C--:B------:R-:W-:Y:S02]  /*ea90*/  LEA.HI.X.SX32 R161, R161, R40.reuse, 0x1, P2 ;  /* 0x00000028a1a17211 */ /* 0x080fe400010f0eff */
[----:B------:R-:W-:-:S02]  /*eaa0*/  LEA.HI.X.SX32 R145, R145, R40, 0x1, P3 ;  /* 0x0000002891917211 */ /* 0x000fc400018f0eff */
[-C--:B------:R-:W-:Y:S02]  /*eab0*/  IADD3 R174, P2, PT, R163, R206.reuse, RZ ;  /* 0x000000cea3ae7210 */ /* 0x080fe40007f5e0ff */
[----:B------:R-:W-:Y:S02]  /*eac0*/  IADD3 R158, P3, PT, R158, R206, RZ ;  /* 0x000000ce9e9e7210 */ /* 0x000fe40007f7e0ff */
[-C--:B------:R-:W-:Y:S02]  /*ead0*/  LEA.HI.X.SX32 R163, R182, R40.reuse, 0x1, P1 ;  /* 0x00000028b6a37211 */ /* 0x080fe400008f0eff */
[----:B------:R-:W-:Y:S02]  /*eae0*/  LEA.HI.X.SX32 R153, R153, R40, 0x1, P5 ;  /* 0x0000002899997211 */ /* 0x000fe400028f0eff */
[-C--:B------:R-:W-:Y:S02]  /*eaf0*/  IADD3 R176, P1, PT, R165, R206.reuse, RZ ;  /* 0x000000cea5b07210 */ /* 0x080fe40007f3e0ff */
[----:B------:R-:W-:-:S02]  /*eb00*/  IADD3 R166, P5, PT, R166, R206, RZ ;  /* 0x000000cea6a67210 */ /* 0x000fc40007fbe0ff */
[-C--:B------:R-:W-:Y:S02]  /*eb10*/  LEA.HI.X.SX32 R157, R157, R40.reuse, 0x1, P4 ;  /* 0x000000289d9d7211 */ /* 0x080fe400020f0eff */
[-C--:B------:R-:W-:Y:S02]  /*eb20*/  LEA.HI.X.SX32 R165, R62, R40.reuse, 0x1, P6 ;  /* 0x000000283ea57211 */ /* 0x080fe400030f0eff */
[----:B------:R-:W-:Y:S02]  /*eb30*/  LEA.HI.X.SX32 R169, R46, R40, 0x1, P0 ;  /* 0x000000282ea97211 */ /* 0x000fe400000f0eff */
[-C--:B------:R-:W-:Y:S02]  /*eb40*/  IADD3 R170, P4, PT, R159, R206.reuse, RZ ;  /* 0x000000ce9faa7210 */ /* 0x080fe40007f9e0ff */
[-C--:B------:R-:W-:Y:S02]  /*eb50*/  IADD3 R178, P6, PT, R66, R206.reuse, RZ ;  /* 0x000000ce42b27210 */ /* 0x080fe40007fde0ff */
[----:B------:R-:W-:-:S02]  /*eb60*/  IADD3 R182, P0, PT, R54, R206, RZ ;  /* 0x000000ce36b67210 */ /* 0x000fc40007f1e0ff */
[----:B------:R-:W-:Y:S02]  /*eb70*/  LEA.HI.X.SX32 R159, R181, R40, 0x1, P3 ;  /* 0x00000028b59f7211 */ /* 0x000fe400018f0eff */
[----:B------:R-:W-:Y:S02]  /*eb80*/  IADD3 R172, P3, PT, R167, R206, RZ ;  /* 0x000000cea7ac7210 */ /* 0x000fe40007f7e0ff */
[-C--:B------:R-:W-:Y:S02]  /*eb90*/  LEA.HI.X.SX32 R167, R183, R40.reuse, 0x1, P5 ;  /* 0x00000028b7a77211 */ /* 0x080fe400028f0eff */
[-C--:B------:R-:W-:Y:S02]  /*eba0*/  LEA.HI.X.SX32 R171, R184, R40.reuse, 0x1, P4 ;  /* 0x00000028b8ab7211 */ /* 0x080fe400020f0eff */
[-C--:B------:R-:W-:Y:S02]  /*ebb0*/  LEA.HI.X.SX32 R179, R187, R40.reuse, 0x1, P6 ;  /* 0x00000028bbb37211 */ /* 0x080fe400030f0eff */
[----:B------:R-:W-:-:S02]  /*ebc0*/  LEA.HI.X.SX32 R183, R189, R40, 0x1, P0 ;  /* 0x00000028bdb77211 */ /* 0x000fc400000f0eff */
[-C--:B------:R-:W-:Y:S01]  /*ebd0*/  IADD3 R184, P4, PT, R44, R206.reuse, RZ ;  /* 0x000000ce2cb87210 */ /* 0x080fe20007f9e0ff */
[C---:B------:R-:W-:Y:S01]  /*ebe0*/  IMAD R44, R2.reuse, 0x79, RZ ;  /* 0x00000079022c7824 */ /* 0x040fe200078e02ff */
[-C--:B------:R-:W-:Y:S01]  /*ebf0*/  IADD3 R192, P6, PT, R201, R206.reuse, RZ ;  /* 0x000000cec9c07210 */ /* 0x080fe20007fde0ff */
[C---:B------:R-:W-:Y:S01]  /*ec00*/  IMAD R201, R2.reuse, 0x7b, RZ ;  /* 0x0000007b02c97824 */ /* 0x040fe200078e02ff */
[----:B------:R-:W-:Y:S01]  /*ec10*/  IADD3 R196, P0, PT, R205, R206, RZ ;  /* 0x000000cecdc47210 */ /* 0x000fe20007f1e0ff */
[----:B------:R-:W-:Y:S01]  /*ec20*/  IMAD R205, R2, 0x7d, RZ ;  /* 0x0000007d02cd7824 */ /* 0x000fe200078e02ff */
[----:B------:R-:W-:Y:S02]  /*ec30*/  PRMT R2, R50, 0x7632, R2 ;  /* 0x0000763232027816 */ /* 0x000fe40000000002 */
[----:B------:R-:W-:Y:S02]  /*ec40*/  F2FP.F16.F32.PACK_AB R241, R241, R242 ;  /* 0x000000f2f1f1723e */ /* 0x000fe400000000ff */
[----:B------:R-:W-:Y:S01]  /*ec50*/  F2FP.F16.F32.PACK_AB R239, R239, R240 ;  /* 0x000000f0efef723e */ /* 0x000fe200000000ff */
[----:B------:R0:W-:Y:S01]  /*ec60*/  STG.E.U16 desc[UR10][R6.64], R2 ;  /* 0x0000000206007986 */ /* 0x0001e2000c10150a */
[----:B------:R-:W-:-:S02]  /*ec70*/  F2FP.F16.F32.PACK_AB R237, R237, R238 ;  /* 0x000000eeeded723e */ /* 0x000fc400000000ff */
[----:B------:R-:W-:Y:S01]  /*ec80*/  LEA.HI.X.SX32 R173, R194, R40, 0x1, P3 ;  /* 0x00000028c2ad7211 */ /* 0x000fe200018f0eff */
[----:B------:R1:W-:Y:S01]  /*ec90*/  STG.E.U16 desc[UR10][R8.64], R42 ;  /* 0x0000002a08007986 */ /* 0x0003e2000c10150a */
[-C--:B------:R-:W-:Y:S02]  /*eca0*/  IADD3 R180, P5, PT, R58, R206.reuse, RZ ;  /* 0x000000ce3ab47210 */ /* 0x080fe40007fbe0ff */
[----:B------:R-:W-:Y:S02]  /*ecb0*/  IADD3 R186, P3, PT, R70, R206, RZ ;  /* 0x000000ce46ba7210 */ /* 0x000fe40007f7e0ff */
[-C--:B------:R-:W-:Y:S02]  /*ecc0*/  LEA.HI.X.SX32 R175, R185, R40.reuse, 0x1, P2 ;  /* 0x00000028b9af7211 */ /* 0x080fe400010f0eff */
[----:B------:R-:W-:Y:S01]  /*ecd0*/  LEA.HI.X.SX32 R177, R200, R40, 0x1, P1 ;  /* 0x00000028c8b17211 */ /* 0x000fe200008f0eff */
[----:B0-----:R-:W0:Y:S01]  /*ece0*/  LDC R6, c[0x0][0x3e8] ;  /* 0x0000fa00ff067b82 */ /* 0x001e220000000800 */
[----:B------:R-:W-:-:S02]  /*ecf0*/  PRMT R7, R42, 0x7632, R7 ;  /* 0x000076322a077816 */ /* 0x000fc40000000007 */
[----:B------:R-:W-:Y:S02]  /*ed00*/  PRMT R2, R239, 0x7632, R2 ;  /* 0x00007632ef027816 */ /* 0x000fe40000000002 */
[----:B-1----:R-:W-:Y:S01]  /*ed10*/  PRMT R9, R241, 0x7632, R9 ;  /* 0x00007632f1097816 */ /* 0x002fe20000000009 */
[----:B------:R1:W-:Y:S01]  /*ed20*/  STG.E.U16 desc[UR10][R10.64], R7 ;  /* 0x000000070a007986 */ /* 0x0003e2000c10150a */
[----:B------:R-:W-:Y:S02]  /*ed30*/  F2FP.F16.F32.PACK_AB R235, R235, R236 ;  /* 0x000000ecebeb723e */ /* 0x000fe400000000ff */
[-C--:B------:R-:W-:Y:S01]  /*ed40*/  IADD3 R188, P2, PT, R197, R206.reuse, RZ ;  /* 0x000000cec5bc7210 */ /* 0x080fe20007f5e0ff */
[----:B------:R3:W-:Y:S01]  /*ed50*/  STG.E.U16 desc[UR10][R12.64], R241 ;  /* 0x000000f10c007986 */ /* 0x0007e2000c10150a */
[----:B------:R-:W-:Y:S02]  /*ed60*/  IADD3 R190, P1, PT, R198, R206, RZ ;  /* 0x000000cec6be7210 */ /* 0x000fe40007f3e0ff */
[----:B------:R-:W-:Y:S01]  /*ed70*/  F2FP.F16.F32.PACK_AB R233, R233, R234 ;  /* 0x000000eae9e9723e */ /* 0x000fe200000000ff */
[----:B------:R-:W-:Y:S01]  /*ed80*/  STG.E.U16 desc[UR10][R14.64], R9 ;  /* 0x000000090e007986 */ /* 0x000fe2000c10150a */
[----:B------:R-:W-:-:S02]  /*ed90*/  LEA.HI.X.SX32 R181, R204, R40, 0x1, P5 ;  /* 0x00000028ccb57211 */ /* 0x000fc400028f0eff */
[----:B------:R-:W-:Y:S01]  /*eda0*/  LEA.HI.X.SX32 R187, R191, R40, 0x1, P3 ;  /* 0x00000028bfbb7211 */ /* 0x000fe200018f0eff */
[----:B-1----:R-:W1:Y:S01]  /*edb0*/  LDC R7, c[0x0][0x398] ;  /* 0x0000e600ff077b82 */ /* 0x002e620000000800 */
[----:B------:R-:W-:Y:S01]  /*edc0*/  STG.E.U16 desc[UR10][R16.64], R239 ;  /* 0x000000ef10007986 */ /* 0x000fe2000c10150a */
[----:B------:R-:W-:Y:S02]  /*edd0*/  PRMT R11, R237, 0x7632, R11 ;  /* 0x00007632ed0b7816 */ /* 0x000fe4000000000b */
[----:B---3--:R-:W-:Y:S01]  /*ede0*/  PRMT R13, R235, 0x7632, R13 ;  /* 0x00007632eb0d7816 */ /* 0x008fe2000000000d */
[----:B------:R3:W-:Y:S01]  /*edf0*/  STG.E.U16 desc[UR10][R18.64], R2 ;  /* 0x0000000212007986 */ /* 0x0007e2000c10150a */
[----:B------:R-:W-:Y:S02]  /*ee00*/  F2FP.F16.F32.PACK_AB R231, R231, R232 ;  /* 0x000000e8e7e7723e */ /* 0x000fe400000000ff */
[----:B------:R-:W-:Y:S01]  /*ee10*/  IADD3 R194, P5, PT, R202, R206, RZ ;  /* 0x000000cecac27210 */ /* 0x000fe20007fbe0ff */
[----:B------:R4:W-:Y:S01]  /*ee20*/  STG.E.U16 desc[UR10][R20.64], R237 ;  /* 0x000000ed14007986 */ /* 0x0009e2000c10150a */
[----:B------:R-:W-:-:S02]  /*ee30*/  LEA.HI.X.SX32 R185, R244, R40, 0x1, P4 ;  /* 0x00000028f4b97211 */ /* 0x000fc400020f0eff */
[-C--:B------:R-:W-:Y:S01]  /*ee40*/  LEA.HI.X.SX32 R189, R247, R40.reuse, 0x1, P2 ;  /* 0x00000028f7bd7211 */ /* 0x080fe200010f0eff */
[----:B------:R5:W-:Y:S01]  /*ee50*/  STG.E.U16 desc[UR10][R22.64], R11 ;  /* 0x0000000b16007986 */ /* 0x000be2000c10150a */
[----:B------:R-:W-:Y:S02]  /*ee60*/  LEA.HI.X.SX32 R191, R193, R40, 0x1, P1 ;  /* 0x00000028c1bf7211 */ /* 0x000fe400008f0eff */
[-C--:B------:R-:W-:Y:S01]  /*ee70*/  IADD3 R198, P4, PT, R243, R206.reuse, RZ ;  /* 0x000000cef3c67210 */ /* 0x080fe20007f9e0ff */
[----:B---3--:R-:W-:Y:S01]  /*ee80*/  IMAD R2, R134, UR5, RZ ;  /* 0x0000000586027c24 */ /* 0x008fe2000f8e02ff */
[-C--:B------:R-:W-:Y:S01]  /*ee90*/  IADD3 R200, P3, PT, R245, R206.reuse, RZ ;  /* 0x000000cef5c87210 */ /* 0x080fe20007f7e0ff */
[----:B------:R3:W-:Y:S01]  /*eea0*/  STG.E.U16 desc[UR10][R24.64], R235 ;  /* 0x000000eb18007986 */ /* 0x0007e2000c10150a */
[-C--:B------:R-:W-:Y:S02]  /*eeb0*/  IADD3 R202, P2, PT, R246, R206.reuse, RZ ;  /* 0x000000cef6ca7210 */ /* 0x080fe40007f5e0ff */
[----:B------:R-:W-:Y:S01]  /*eec0*/  SHF.L.U32 R2, R2, 0x1, RZ ;  /* 0x0000000102027819 */ /* 0x000fe200000006ff */
[----:B------:R-:W-:Y:S01]  /*eed0*/  STG.E.U16 desc[UR10][R26.64], R13 ;  /* 0x0000000d1a007986 */ /* 0x000fe2000c10150a */
[----:B------:R-:W-:-:S02]  /*eee0*/  IADD3 R204, P1, PT, R248, R206, RZ ;  /* 0x000000cef8cc7210 */ /* 0x000fc40007f3e0ff */
[----:B------:R-:W-:Y:S01]  /*eef0*/  LEA.HI.X.SX32 R193, R249, R40, 0x1, P6 ;  /* 0x00000028f9c17211 */ /* 0x000fe200030f0eff */
[----:B------:R0:W-:Y:S01]  /*ef00*/  STG.E.U16 desc[UR10][R28.64], R233 ;  /* 0x000000e91c007986 */ /* 0x0001e2000c10150a */
[----:B------:R-:W-:Y:S02]  /*ef10*/  PRMT R15, R233, 0x7632, R15 ;  /* 0x00007632e90f7816 */ /* 0x000fe4000000000f */
[----:B------:R-:W-:Y:S02]  /*ef20*/  F2FP.F16.F32.PACK_AB R229, R229, R230 ;  /* 0x000000e6e5e5723e */ /* 0x000fe400000000ff */
[----:B------:R-:W-:Y:S01]  /*ef30*/  IADD3 R206, P6, PT, R251, R206, RZ ;  /* 0x000000cefbce7210 */ /* 0x000fe20007fde0ff */
[----:B------:R-:W-:Y:S01]  /*ef40*/  STG.E.U16 desc[UR10][R30.64], R15 ;  /* 0x0000000f1e007986 */ /* 0x000fe2000c10150a */
[----:B-1----:R-:W-:Y:S01]  /*ef50*/  IADD3 R7, PT, PT, R2, UR4, R7 ;  /* 0x0000000402077c10 */ /* 0x002fe2000fffe007 */
[----:B------:R-:W1:Y:S01]  /*ef60*/  LDCU UR4, c[0x0][0x3ec] ;  /* 0x00007d80ff0477ac */ /* 0x000e620008000800 */
[----:B------:R-:W-:Y:S01]  /*ef70*/  PRMT R17, R231, 0x7632, R17 ;  /* 0x00007632e7117816 */ /* 0x000fe20000000011 */
[----:B------:R1:W-:Y:S01]  /*ef80*/  STG.E.U16 desc[UR10][R32.64], R231 ;  /* 0x000000e720007986 */ /* 0x0003e2000c10150a */
[----:B------:R-:W-:Y:S01]  /*ef90*/  F2FP.F16.F32.PACK_AB R227, R227, R228 ;  /* 0x000000e4e3e3723e */ /* 0x000fe200000000ff */
[C---:B0-----:R-:W-:Y:S01]  /*efa0*/  IMAD R42, R6.reuse, 0x84, R7 ;  /* 0x00000084062a7824 */ /* 0x041fe200078e0207 */
[----:B------:R-:W-:Y:S01]  /*efb0*/  PRMT R19, R229, 0x7632, R19 ;  /* 0x00007632e5137816 */ /* 0x000fe20000000013 */
[----:B------:R-:W-:Y:S01]  /*efc0*/  STG.E.U16 desc[UR10][R34.64], R17 ;  /* 0x0000001122007986 */ /* 0x000fe2000c10150a */
[----:B------:R-:W-:Y:S01]  /*efd0*/  F2FP.F16.F32.PACK_AB R225, R225, R226 ;  /* 0x000000e2e1e1723e */ /* 0x000fe200000000ff */
[--C-:B------:R-:W-:Y:S01]  /*efe0*/  IMAD R46, R6, 0x88, R7.reuse ;  /* 0x00000088062e7824 */ /* 0x100fe200078e0207 */
[-C--:B------:R-:W-:Y:S01]  /*eff0*/  LEA.HI.X.SX32 R195, R195, R40.reuse, 0x1, P5 ;  /* 0x00000028c3c37211 */ /* 0x080fe200028f0eff */
[----:B------:R0:W-:Y:S01]  /*f000*/  STG.E.U16 desc[UR10][R36.64], R229 ;  /* 0x000000e524007986 */ /* 0x0001e2000c10150a */
[-C--:B------:R-:W-:Y:S01]  /*f010*/  LEA.HI.X.SX32 R197, R44, R40.reuse, 0x1, P0 ;  /* 0x000000282cc57211 */ /* 0x080fe200000f0eff */
[C-C-:B------:R-:W-:Y:S01]  /*f020*/  IMAD R44, R6.reuse, 0x86, R7.reuse ;  /* 0x00000086062c7824 */ /* 0x140fe200078e0207 */
[-C--:B------:R-:W-:Y:S01]  /*f030*/  LEA.HI.X.SX32 R199, R199, R40.reuse, 0x1, P4 ;  /* 0x00000028c7c77211 */ /* 0x080fe200020f0eff */
[----:B------:R0:W-:Y:S01]  /*f040*/  STG.E.U16 desc[UR10][R38.64], R19 ;  /* 0x0000001326007986 */ /* 0x0001e2000c10150a */
[-C--:B------:R-:W-:Y:S01]  /*f050*/  LEA.HI.X.SX32 R201, R201, R40.reuse, 0x1, P3 ;  /* 0x00000028c9c97211 */ /* 0x080fe200018f0eff */
[C-C-:B------:R-:W-:Y:S01]  /*f060*/  IMAD R50, R6.reuse, 0x8a, R7.reuse ;  /* 0x0000008a06327824 */ /* 0x140fe200078e0207 */
[-C--:B------:R-:W-:Y:S01]  /*f070*/  LEA.HI.X.SX32 R203, R203, R40.reuse, 0x1, P2 ;  /* 0x00000028cbcb7211 */ /* 0x080fe200010f0eff */
[C-C-:B------:R-:W-:Y:S01]  /*f080*/  IMAD R54, R6.reuse, 0x8c, R7.reuse ;  /* 0x0000008c06367824 */ /* 0x140fe200078e0207 */
[-C--:B------:R-:W-:Y:S01]  /*f090*/  LEA.HI.X.SX32 R205, R205, R40.reuse, 0x1, P1 ;  /* 0x00000028cdcd7211 */ /* 0x080fe200008f0eff */
[C-C-:B------:R-:W-:Y:S01]  /*f0a0*/  IMAD R58, R6.reuse, 0x8e, R7.reuse ;  /* 0x0000008e063a7824 */ /* 0x140fe200078e0207 */
[----:B------:R-:W-:Y:S01]  /*f0b0*/  LEA.HI.X.SX32 R207, R207, R40, 0x1, P6 ;  /* 0x00000028cfcf7211 */ /* 0x000fe200030f0eff */
[C-C-:B------:R-:W-:Y:S01]  /*f0c0*/  IMAD R40, R6.reuse, 0x82, R7.reuse ;  /* 0x0000008206287824 */ /* 0x140fe200078e0207 */
[C---:B------:R-:W-:Y:S01]  /*f0d0*/  LEA R2, R6.reuse, R7, 0x7 ;  /* 0x0000000706027211 */ /* 0x040fe200078e38ff */
[C-C-:B------:R-:W-:Y:S01]  /*f0e0*/  IMAD R62, R6.reuse, 0x90, R7.reuse ;  /* 0x00000090063e7824 */ /* 0x140fe200078e0207 */
[----:B----4-:R-:W-:Y:S01]  /*f0f0*/  PRMT R20, R227, 0x7632, R20 ;  /* 0x00007632e3147816 */ /* 0x010fe20000000014 */
[C-C-:B------:R-:W-:Y:S01]  /*f100*/  IMAD R66, R6.reuse, 0x92, R7.reuse ;  /* 0x0000009206427824 */ /* 0x140fe200078e0207 */
[----:B------:R-:W-:Y:S01]  /*f110*/  F2FP.F16.F32.PACK_AB R223, R223, R224 ;  /* 0x000000e0dfdf723e */ /* 0x000fe200000000ff */
[----:B------:R-:W-:Y:S01]  /*f120*/  STG.E.U16 desc[UR10][R2.64], R227 ;  /* 0x000000e302007986 */ /* 0x000fe2000c10150a */
[----:B-----5:R-:W-:Y:S01]  /*f130*/  PRMT R22, R225, 0x7632, R22 ;  /* 0x00007632e1167816 */ /* 0x020fe20000000016 */
[----:B------:R-:W-:Y:S01]  /*f140*/  IMAD R70, R6, 0x94, R7 ;  /* 0x0000009406467824 */ /* 0x000fe200078e0207 */
[----:B------:R-:W-:Y:S01]  /*f150*/  F2FP.F16.F32.PACK_AB R221, R221, R222 ;  /* 0x000000dedddd723e */ /* 0x000fe200000000ff */
[----:B------:R4:W-:Y:S01]  /*f160*/  STG.E.U16 desc[UR10][R40.64], R20 ;  /* 0x0000001428007986 */ /* 0x0009e2000c10150a */
[----:B---3--:R-:W-:Y:S01]  /*f170*/  PRMT R25, R223, 0x7632, R25 ;  /* 0x00007632df197816 */ /* 0x008fe20000000019 */
[----:B------:R-:W3:Y:S01]  /*f180*/  LDC.64 R6, c[0x0][0x3a0] ;  /* 0x0000e800ff067b82 */ /* 0x000ee20000000a00 */
[----:B------:R-:W-:Y:S01]  /*f190*/  F2FP.F16.F32.PACK_AB R219, R219, R220 ;  /* 0x000000dcdbdb723e */ /* 0x000fe200000000ff */
[----:B------:R5:W-:Y:S01]  /*f1a0*/  STG.E.U16 desc[UR10][R42.64], R225 ;  /* 0x000000e12a007986 */ /* 0x000be2000c10150a */
[----:B------:R-:W-:Y:S01]  /*f1b0*/  PRMT R29, R221, 0x7632, R29 ;  /* 0x00007632dd1d7816 */ /* 0x000fe2000000001d */
[----:B-1----:R-:W-:Y:S01]  /*f1c0*/  UIMAD UR4, UR9, UR4, URZ ;  /* 0x00000004090472a4 */ /* 0x002fe2000f8e02ff */
[----:B------:R-:W-:Y:S01]  /*f1d0*/  F2FP.F16.F32.PACK_AB R217, R217, R218 ;  /* 0x000000dad9d9723e */ /* 0x000fe200000000ff */
[----:B------:R-:W-:Y:S01]  /*f1e0*/  STG.E.U16 desc[UR10][R44.64], R22 ;  /* 0x000000162c007986 */ /* 0x000fe2000c10150a */
[----:B------:R-:W-:Y:S01]  /*f1f0*/  PRMT R33, R219, 0x7632, R33 ;  /* 0x00007632db217816 */ /* 0x000fe20000000021 */
[----:B------:R-:W-:Y:S01]  /*f200*/  USHF.L.U32 UR6, UR4, 0x2, URZ ;  /* 0x0000000204067899 */ /* 0x000fe200080006ff */
[----:B------:R-:W-:Y:S01]  /*f210*/  F2FP.F16.F32.PACK_AB R215, R215, R216 ;  /* 0x000000d8d7d7723e */ /* 0x000fe200000000ff */
[----:B------:R-:W-:Y:S01]  /*f220*/  STG.E.U16 desc[UR10][R46.64], R223 ;  /* 0x000000df2e007986 */ /* 0x000fe2000c10150a */
[----:B------:R-:W-:Y:S01]  /*f230*/  PRMT R24, R217, 0x7632, R24 ;  /* 0x00007632d9187816 */ /* 0x000fe20000000018 */
[----:B------:R-:W-:Y:S01]  /*f240*/  UIMAD.WIDE UR4, UR4, 0x4, URZ ;  /* 0x00000004040478a5 */ /* 0x000fe2000f8e02ff */
[----:B------:R-:W-:Y:S01]  /*f250*/  F2FP.F16.F32.PACK_AB R213, R213, R214 ;  /* 0x000000d6d5d5723e */ /* 0x000fe200000000ff */
[----:B------:R-:W-:Y:S01]  /*f260*/  STG.E.U16 desc[UR10][R50.64], R25 ;  /* 0x0000001932007986 */ /* 0x000fe2000c10150a */
[----:B------:R-:W-:-:S02]  /*f270*/  PRMT R28, R215, 0x7632, R28 ;  /* 0x00007632d71c7816 */ /* 0x000fc4000000001c */
[----:B------:R-:W-:Y:S01]  /*f280*/  F2FP.F16.F32.PACK_AB R211, R211, R212 ;  /* 0x000000d4d3d3723e */ /* 0x000fe200000000ff */
[----:B------:R-:W-:Y:S01]  /*f290*/  STG.E.U16 desc[UR10][R54.64], R221 ;  /* 0x000000dd36007986 */ /* 0x000fe2000c10150a */
[----:B------:R-:W-:Y:S02]  /*f2a0*/  PRMT R32, R213, 0x7632, R32 ;  /* 0x00007632d5207816 */ /* 0x000fe40000000020 */
[----:B------:R-:W-:Y:S01]  /*f2b0*/  F2FP.F16.F32.PACK_AB R209, R209, R210 ;  /* 0x000000d2d1d1723e */ /* 0x000fe200000000ff */
[----:B------:R-:W-:Y:S01]  /*f2c0*/  STG.E.U16 desc[UR10][R58.64], R29 ;  /* 0x0000001d3a007986 */ /* 0x000fe2000c10150a */
[----:B0-----:R-:W-:Y:S02]  /*f2d0*/  PRMT R36, R211, 0x7632, R36 ;  /* 0x00007632d3247816 */ /* 0x001fe40000000024 */
[----:B------:R-:W-:Y:S01]  /*f2e0*/  F2FP.F16.F32.PACK_AB R88, R89, R88 ;  /* 0x000000585958723e */ /* 0x000fe200000000ff */
[----:B------:R-:W-:Y:S01]  /*f2f0*/  STG.E.U16 desc[UR10][R62.64], R219 ;  /* 0x000000db3e007986 */ /* 0x000fe2000c10150a */
[----:B------:R-:W-:-:S02]  /*f300*/  PRMT R38, R209, 0x7632, R38 ;  /* 0x00007632d1267816 */ /* 0x000fc40000000026 */
[----:B------:R-:W-:Y:S01]  /*f310*/  F2FP.F16.F32.PACK_AB R90, R91, R90 ;  /* 0x0000005a5b5a723e */ /* 0x000fe200000000ff */
[----:B------:R-:W-:Y:S01]  /*f320*/  STG.E.U16 desc[UR10][R66.64], R33 ;  /* 0x0000002142007986 */ /* 0x000fe2000c10150a */
[----:B----4-:R-:W-:Y:S02]  /*f330*/  PRMT R40, R88, 0x7632, R40 ;  /* 0x0000763258287816 */ /* 0x010fe40000000028 */
[----:B------:R-:W-:Y:S01]  /*f340*/  F2FP.F16.F32.PACK_AB R92, R93, R92 ;  /* 0x0000005c5d5c723e */ /* 0x000fe200000000ff */
[----:B------:R0:W-:Y:S01]  /*f350*/  STG.E.U16 desc[UR10][R70.64], R217 ;  /* 0x000000d946007986 */ /* 0x0001e2000c10150a */
[----:B-----5:R-:W-:Y:S02]  /*f360*/  PRMT R42, R90, 0x7632, R42 ;  /* 0x000076325a2a7816 */ /* 0x020fe4000000002a */
[----:B------:R-:W-:Y:S01]  /*f370*/  F2FP.F16.F32.PACK_AB R94, R95, R94 ;  /* 0x0000005e5f5e723e */ /* 0x000fe200000000ff */
[----:B------:R-:W-:Y:S01]  /*f380*/  STG.E.U16 desc[UR10][R48.64], R24 ;  /* 0x0000001830007986 */ /* 0x000fe2000c10150a */
[----:B------:R-:W-:-:S02]  /*f390*/  F2FP.F16.F32.PACK_AB R96, R97, R96 ;  /* 0x000000606160723e */ /* 0x000fc400000000ff */
[----:B------:R-:W-:Y:S01]  /*f3a0*/  F2FP.F16.F32.PACK_AB R98, R99, R98 ;  /* 0x000000626362723e */ /* 0x000fe200000000ff */
[----:B------:R-:W-:Y:S01]  /*f3b0*/  STG.E.U16 desc[UR10][R52.64], R215 ;  /* 0x000000d734007986 */ /* 0x000fe2000c10150a */
[----:B------:R-:W-:Y:S02]  /*f3c0*/  F2FP.F16.F32.PACK_AB R100, R101, R100 ;  /* 0x000000646564723e */ /* 0x000fe400000000ff */
[----:B------:R-:W-:Y:S01]  /*f3d0*/  F2FP.F16.F32.PACK_AB R102, R103, R102 ;  /* 0x000000666766723e */ /* 0x000fe200000000ff */
[----:B------:R-:W-:Y:S01]  /*f3e0*/  STG.E.U16 desc[UR10][R56.64], R28 ;  /* 0x0000001c38007986 */ /* 0x000fe2000c10150a */
[----:B0-----:R-:W-:Y:S02]  /*f3f0*/  PRMT R70, R96, 0x7632, R70 ;  /* 0x0000763260467816 */ /* 0x001fe40000000046 */
[----:B------:R-:W-:Y:S01]  /*f400*/  F2FP.F16.F32.PACK_AB R104, R105, R104 ;  /* 0x000000686968723e */ /* 0x000fe200000000ff */
[----:B------:R-:W-:Y:S01]  /*f410*/  STG.E.U16 desc[UR10][R60.64], R213 ;  /* 0x000000d53c007986 */ /* 0x000fe2000c10150a */
[----:B------:R-:W-:-:S02]  /*f420*/  F2FP.F16.F32.PACK_AB R106, R107, R106 ;  /* 0x0000006a6b6a723e */ /* 0x000fc400000000ff */
[----:B------:R-:W-:Y:S01]  /*f430*/  F2FP.F16.F32.PACK_AB R108, R109, R108 ;  /* 0x0000006c6d6c723e */ /* 0x000fe200000000ff */
[----:B------:R0:W-:Y:S01]  /*f440*/  STG.E.U16 desc[UR10][R64.64], R32 ;  /* 0x0000002040007986 */ /* 0x0001e2000c10150a */
[----:B------:R-:W-:Y:S02]  /*f450*/  F2FP.F16.F32.PACK_AB R110, R111, R110 ;  /* 0x0000006e6f6e723e */ /* 0x000fe400000000ff */
[----:B------:R-:W-:Y:S01]  /*f460*/  F2FP.F16.F32.PACK_AB R112, R113, R112 ;  /* 0x000000707170723e */ /* 0x000fe200000000ff */
[----:B------:R1:W-:Y:S01]  /*f470*/  STG.E.U16 desc[UR10][R68.64], R211 ;  /* 0x000000d344007986 */ /* 0x0003e2000c10150a */
[----:B------:R-:W-:Y:S02]  /*f480*/  F2FP.F16.F32.PACK_AB R114, R115, R114 ;  /* 0x000000727372723e */ /* 0x000fe400000000ff */
[----:B------:R-:W-:Y:S01]  /*f490*/  F2FP.F16.F32.PACK_AB R116, R117, R116 ;  /* 0x000000747574723e */ /* 0x000fe200000000ff */
[----:B------:R4:W-:Y:S01]  /*f4a0*/  STG.E.U16 desc[UR10][R72.64], R36 ;  /* 0x0000002448007986 */ /* 0x0009e2000c10150a */
[----:B------:R-:W-:-:S02]  /*f4b0*/  F2FP.F16.F32.PACK_AB R118, R119, R118 ;  /* 0x000000767776723e */ /* 0x000fc400000000ff */
[----:B------:R-:W-:Y:S01]  /*f4c0*/  F2FP.F16.F32.PACK_AB R120, R121, R120 ;  /* 0x000000787978723e */ /* 0x000fe200000000ff */
[----:B------:R5:W-:Y:S01]  /*f4d0*/  STG.E.U16 desc[UR10][R74.64], R209 ;  /* 0x000000d14a007986 */ /* 0x000be2000c10150a */
[----:B0-----:R-:W-:Y:S02]  /*f4e0*/  PRMT R65, R92, 0x7632, R65 ;  /* 0x000076325c417816 */ /* 0x001fe40000000041 */
[----:B------:R-:W-:Y:S01]  /*f4f0*/  F2FP.F16.F32.PACK_AB R122, R123, R122 ;  /* 0x0000007a7b7a723e */ /* 0x000fe200000000ff */
[----:B------:R0:W-:Y:S01]  /*f500*/  STG.E.U16 desc[UR10][R76.64], R38 ;  /* 0x000000264c007986 */ /* 0x0001e2000c10150a */
[----:B-1----:R-:W-:Y:S02]  /*f510*/  PRMT R68, R94, 0x7632, R68 ;  /* 0x000076325e447816 */ /* 0x002fe40000000044 */
[----:B------:R-:W-:Y:S01]  /*f520*/  F2FP.F16.F32.PACK_AB R124, R125, R124 ;  /* 0x0000007c7d7c723e */ /* 0x000fe200000000ff */
[----:B------:R1:W-:Y:S01]  /*f530*/  STG.E.U16 desc[UR10][R78.64], R88 ;  /* 0x000000584e007986 */ /* 0x0003e2000c10150a */
[----:B----4-:R-:W-:-:S02]  /*f540*/  PRMT R72, R98, 0x7632, R72 ;  /* 0x0000763262487816 */ /* 0x010fc40000000048 */
[----:B------:R-:W-:Y:S01]  /*f550*/  F2FP.F16.F32.PACK_AB R126, R127, R126 ;  /* 0x0000007e7f7e723e */ /* 0x000fe200000000ff */
[----:B------:R4:W-:Y:S01]  /*f560*/  STG.E.U16 desc[UR10][R80.64], R40 ;  /* 0x0000002850007986 */ /* 0x0009e2000c10150a */
[----:B-----5:R-:W-:Y:S02]  /*f570*/  PRMT R74, R100, 0x7632, R74 ;  /* 0x00007632644a7816 */ /* 0x020fe4000000004a */
[----:B------:R-:W-:Y:S01]  /*f580*/  SHF.L.U32 R3, R134, 0x2, RZ ;  /* 0x0000000286037819 */ /* 0x000fe200000006ff */
[----:B------:R5:W-:Y:S01]  /*f590*/  STG.E.U16 desc[UR10][R82.64], R90 ;  /* 0x0000005a52007986 */ /* 0x000be2000c10150a */
[----:B0-----:R-:W-:Y:S01]  /*f5a0*/  PRMT R76, R102, 0x7632, R76 ;  /* 0x00007632664c7816 */ /* 0x001fe2000000004c */
[----:B------:R-:W-:Y:S01]  /*f5b0*/  IMAD.HI R134, R134, 0x4, RZ ;  /* 0x0000000486867827 */ /* 0x000fe200078e02ff */
[----:B------:R-:W-:Y:S01]  /*f5c0*/  F2FP.F16.F32.PACK_AB R128, R129, R128 ;  /* 0x000000808180723e */ /* 0x000fe200000000ff */
[----:B------:R0:W-:Y:S01]  /*f5d0*/  STG.E.U16 desc[UR10][R84.64], R42 ;  /* 0x0000002a54007986 */ /* 0x0001e2000c10150a */
[----:B-1----:R-:W-:-:S02]  /*f5e0*/  PRMT R78, R104, 0x7632, R78 ;  /* 0x00007632684e7816 */ /* 0x002fc4000000004e */
[----:B------:R-:W-:Y:S01]  /*f5f0*/  PRMT R88, R114, 0x7632, R88 ;  /* 0x0000763272587816 */ /* 0x000fe20000000058 */
[----:B------:R1:W-:Y:S01]  /*f600*/  STG.E.U16 desc[UR10][R86.64], R92 ;  /* 0x0000005c56007986 */ /* 0x0003e2000c10150a */
[----:B----4-:R-:W-:Y:S02]  /*f610*/  PRMT R80, R106, 0x7632, R80 ;  /* 0x000076326a507816 */ /* 0x010fe40000000050 */
[----:B------:R-:W-:Y:S01]  /*f620*/  F2FP.F16.F32.PACK_AB R135, R208, R135 ;  /* 0x00000087d087723e */ /* 0x000fe200000000ff */
[----:B------:R-:W-:Y:S01]  /*f630*/  STG.E.U16 desc[UR10][R130.64], R65 ;  /* 0x0000004182007986 */ /* 0x000fe2000c10150a */
[----:B-----5:R-:W-:Y:S02]  /*f640*/  PRMT R82, R108, 0x7632, R82 ;  /* 0x000076326c527816 */ /* 0x020fe40000000052 */
[----:B------:R-:W-:Y:S01]  /*f650*/  PRMT R90, R116, 0x7632, R90 ;  /* 0x00007632745a7816 */ /* 0x000fe2000000005a */
[----:B------:R4:W-:Y:S01]  /*f660*/  STG.E.U16 desc[UR10][R132.64], R94 ;  /* 0x0000005e84007986 */ /* 0x0009e2000c10150a */
[----:B0-----:R-:W-:-:S02]  /*f670*/  PRMT R84, R110, 0x7632, R84 ;  /* 0x000076326e547816 */ /* 0x001fc40000000054 */
[----:B---3--:R-:W-:Y:S01]  /*f680*/  IADD3 R2, P0, P1, R3, UR6, R6 ;  /* 0x0000000603027c10 */ /* 0x008fe2000f91e006 */
[----:B------:R-:W-:Y:S01]  /*f690*/  STG.E.U16 desc[UR10][R136.64], R68 ;  /* 0x0000004488007986 */ /* 0x000fe2000c10150a */
[----:B-1----:R-:W-:Y:S02]  /*f6a0*/  PRMT R86, R112, 0x7632, R86 ;  /* 0x0000763270567816 */ /* 0x002fe40000000056 */
[----:B------:R-:W-:Y:S01]  /*f6b0*/  PRMT R92, R118, 0x7632, R92 ;  /* 0x00007632765c7816 */ /* 0x000fe2000000005c */
[----:B------:R0:W-:Y:S01]  /*f6c0*/  STG.E.U16 desc[UR10][R138.64], R96 ;  /* 0x000000608a007986 */ /* 0x0001e2000c10150a */
[----:B------:R-:W-:Y:S02]  /*f6d0*/  PRMT R6, R135, 0x7632, R6 ;  /* 0x0000763287067816 */ /* 0x000fe40000000006 */
[----:B------:R-:W-:Y:S01]  /*f6e0*/  IADD3.X R3, PT, PT, R134, UR5, R7, P0, P1 ;  /* 0x0000000586037c10 */ /* 0x000fe200087e2407 */
[----:B------:R-:W-:Y:S01]  /*f6f0*/  STG.E.U16 desc[UR10][R140.64], R70 ;  /* 0x000000468c007986 */ /* 0x000fe2000c10150a */
[----:B----4-:R-:W-:-:S03]  /*f700*/  PRMT R94, R120, 0x7632, R94 ;  /* 0x00007632785e7816 */ /* 0x010fc6000000005e */
[----:B------:R1:W-:Y:S04]  /*f710*/  STG.E.U16 desc[UR10][R142.64], R98 ;  /* 0x000000628e007986 */ /* 0x0003e8000c10150a */
[----:B------:R-:W-:Y:S01]  /*f720*/  STG.E.U16 desc[UR10][R144.64], R72 ;  /* 0x0000004890007986 */ /* 0x000fe2000c10150a */
[----:B0-----:R-:W-:-:S03]  /*f730*/  PRMT R96, R122, 0x7632, R96 ;  /* 0x000076327a607816 */ /* 0x001fc60000000060 */
[----:B------:R0:W-:Y:S04]  /*f740*/  STG.E.U16 desc[UR10][R146.64], R100 ;  /* 0x0000006492007986 */ /* 0x0001e8000c10150a */
[----:B------:R-:W-:Y:S01]  /*f750*/  STG.E.U16 desc[UR10][R148.64], R74 ;  /* 0x0000004a94007986 */ /* 0x000fe2000c10150a */
[----:B-1----:R-:W-:-:S03]  /*f760*/  PRMT R98, R124, 0x7632, R98 ;  /* 0x000076327c627816 */ /* 0x002fc60000000062 */
[----:B------:R1:W-:Y:S04]  /*f770*/  STG.E.U16 desc[UR10][R150.64], R102 ;  /* 0x0000006696007986 */ /* 0x0003e8000c10150a */
[----:B------:R3:W-:Y:S01]  /*f780*/  STG.E.U16 desc[UR10][R152.64], R76 ;  /* 0x0000004c98007986 */ /* 0x0007e2000c10150a */
[----:B0-----:R-:W-:-:S03]  /*f790*/  PRMT R100, R126, 0x7632, R100 ;  /* 0x000076327e647816 */ /* 0x001fc60000000064 */
[----:B------:R3:W-:Y:S04]  /*f7a0*/  STG.E.U16 desc[UR10][R154.64], R104 ;  /* 0x000000689a007986 */ /* 0x0007e8000c10150a */
[----:B------:R3:W-:Y:S01]  /*f7b0*/  STG.E.U16 desc[UR10][R156.64], R78 ;  /* 0x0000004e9c007986 */ /* 0x0007e2000c10150a */
[----:B-1----:R-:W-:-:S03]  /*f7c0*/  PRMT R102, R128, 0x7632, R102 ;  /* 0x0000763280667816 */ /* 0x002fc60000000066 */
[----:B------:R3:W-:Y:S04]  /*f7d0*/  STG.E.U16 desc[UR10][R158.64], R106 ;  /* 0x0000006a9e007986 */ /* 0x0007e8000c10150a */
        /* <DEDUP_REMOVED lines=25> */
[----:B------:R3:W-:Y:S01]  /*f970*/  STG.E desc[UR10][R2.64], R0 ;  /* 0x0000000002007986 */ /* 0x0007e2000c10190a */
[----:B--2---:R-:W-:Y:S06]  /*f980*/  BAR.SYNC.DEFER_BLOCKING 0x0 ;  /* 0x0000000000007b1d */ /* 0x004fec0000010000 */
[----:B------:R-:W-:Y:S05]  /*f990*/  BRA.U UP0, `(.L_x_22) ;  /* 0x0000000100a07547 */ /* 0x000fea000b800000 */
[----:B------:R-:W0:Y:S01]  /*f9a0*/  S2UR UR5, SR_CgaCtaId ;  /* 0x00000000000579c3 */ /* 0x000e220000008800 */
[----:B------:R-:W-:Y:S01]  /*f9b0*/  NOP ;  /* 0x0000000000007918 */ /* 0x000fe20000000000 */
[----:B------:R-:W-:Y:S01]  /*f9c0*/  UMOV UR4, 0x50 ;  /* 0x0000005000047882 */ /* 0x000fe20000000000 */
[----:B---3--:R-:W-:Y:S02]  /*f9d0*/  MOV R0, UR63 ;  /* 0x0000003f00007c02 */ /* 0x008fe40008000f00 */
[----:B------:R-:W-:Y:S02]  /*f9e0*/  MOV R3, 0xff ;  /* 0x000000ff00037802 */ /* 0x000fe40000000f00 */
[----:B------:R-:W-:Y:S02]  /*f9f0*/  LOP3.LUT R0, R0, 0xffff, RZ, 0xc0, !PT ;  /* 0x0000ffff00007812 */ /* 0x000fe400078ec0ff */
[----:B------:R-:W-:Y:S02]  /*fa00*/  MOV R7, 0x1 ;  /* 0x0000000100077802 */ /* 0x000fe40000000f00 */
[----:B------:R-:W-:-:S04]  /*fa10*/  SHF.R.U32.HI R0, RZ, 0x5, R0 ;  /* 0x00000005ff007819 */ /* 0x000fc80000011600 */
[----:B------:R-:W-:Y:S02]  /*fa20*/  IADD3 R2, PT, PT, R0, 0x10, RZ ;  /* 0x0000001000027810 */ /* 0x000fe40007ffe0ff */
[----:B------:R-:W-:Y:S01]  /*fa30*/  SHF.L.U32 R0, R3, R0, RZ ;  /* 0x0000000003007219 */ /* 0x000fe200000006ff */
[----:B0-----:R-:W-:Y:S01]  /*fa40*/  ULEA UR6, UR5, UR4, 0x18 ;  /* 0x0000000405067291 */ /* 0x001fe2000f8ec0ff */
[----:B------:R-:W-:-:S04]  /*fa50*/  SHF.L.U32 R3, R7, R2, RZ ;  /* 0x0000000207037219 */ /* 0x000fc800000006ff */
[----:B------:R-:W-:-:S04]  /*fa60*/  LOP3.LUT R0, R3, R0, RZ, 0xfc, !PT ;  /* 0x0000000003007212 */ /* 0x000fc800078efcff */
[----:B------:R-:W0:Y:S01]  /*fa70*/  LDS R5, [UR6] ;  /* 0x00000006ff057984 */ /* 0x000e220008000800 */
[C---:B------:R-:W-:Y:S02]  /*fa80*/  LOP3.LUT R2, R0.reuse, 0xffff, RZ, 0xc0, !PT ;  /* 0x0000ffff00027812 */ /* 0x040fe400078ec0ff */
[----:B0-----:R-:W-:-:S04]  /*fa90*/  LOP3.LUT R3, R0, 0xffff, R5, 0x80, !PT ;  /* 0x0000ffff00037812 */ /* 0x001fc800078e8005 */
[----:B------:R-:W-:-:S13]  /*faa0*/  ISETP.NE.AND P0, PT, R3, R2, PT ;  /* 0x000000020300720c */ /* 0x000fda0003f05270 */
[----:B------:R-:W-:Y:S05]  /*fab0*/  @P0 BRA `(.L_x_23) ;  /* 0x0000000000500947 */ /* 0x000fea0003800000 */
[----:B------:R-:W-:Y:S02]  /*fac0*/  SHF.R.U32.HI R5, RZ, 0x10, R5 ;  /* 0x00000010ff057819 */ /* 0x000fe40000011605 */
[----:B------:R-:W-:-:S04]  /*fad0*/  SHF.R.U32.HI R2, RZ, 0x10, R0 ;  /* 0x00000010ff027819 */ /* 0x000fc80000011600 */
[----:B------:R-:W-:-:S04]  /*fae0*/  LOP3.LUT R5, R5, R2, RZ, 0xc0, !PT ;  /* 0x0000000205057212 */ /* 0x000fc800078ec0ff */
[----:B------:R-:W-:-:S13]  /*faf0*/  ISETP.NE.AND P0, PT, R5, R2, PT ;  /* 0x000000020500720c */ /* 0x000fda0003f05270 */
[----:B------:R-:W-:Y:S05]  /*fb00*/  @P0 BRA `(.L_x_24) ;  /* 0x0000000000300947 */ /* 0x000fea0003800000 */
[----:B------:R-:W-:Y:S01]  /*fb10*/  R2UR UR4, R0 ;  /* 0x00000000000472ca */ /* 0x000fe200000e0000 */
[----:B------:R-:W-:Y:S01]  /*fb20*/  VOTEU.ANY UR5, UPT, PT ;  /* 0x0000000000057886 */ /* 0x000fe200038e0100 */
[----:B------:R-:W0:Y:S01]  /*fb30*/  S2R R0, SR_LANEID ;  /* 0x0000000000007919 */ /* 0x000e220000000000 */
[----:B------:R-:W-:-:S10]  /*fb40*/  UFLO.U32 UR5, UR5 ;  /* 0x00000005000572bd */ /* 0x000fd400080e0000 */
[----:B------:R-:W-:-:S06]  /*fb50*/  ULOP3.LUT UR4, URZ, UR4, URZ, 0x33, !UPT ;  /* 0x00000004ff047292 */ /* 0x000fcc000f8e33ff */
[----:B------:R-:W-:-:S04]  /*fb60*/  MOV R2, UR4 ;  /* 0x0000000400027c02 */ /* 0x000fc80008000f00 */
[----:B------:R-:W1:Y:S02]  /*fb70*/  REDUX UR7, R2 ;  /* 0x00000000020773c4 */ /* 0x000e640000000000 */
[----:B------:R2:W-:Y:S01]  /*fb80*/  UTCATOMSWS.AND URZ, UR4 ;  /* 0x0000000400ff79e3 */ /* 0x0005e20008000000 */
[----:B0-----:R-:W-:Y:S02]  /*fb90*/  ISETP.EQ.U32.AND P0, PT, R0, UR5, PT ;  /* 0x0000000500007c0c */ /* 0x001fe4000bf02070 */
[----:B-1----:R-:W-:-:S11]  /*fba0*/  MOV R0, UR7 ;  /* 0x0000000700007c02 */ /* 0x002fd60008000f00 */
[----:B------:R2:W-:Y:S01]  /*fbb0*/  @P0 ATOMS.AND RZ, [UR6], R0 ;  /* 0x00000000ffff098c */ /* 0x0005e2000a800006 */
[----:B------:R-:W-:Y:S05]  /*fbc0*/  BRA `(.L_x_22) ;  /* 0x0000000000147947 */ /* 0x000fea0003800000 */
.L_x_24:
[----:B------:R-:W-:-:S07]  /*fbd0*/  MOV R2, 0xfbf0 ;  /* 0x0000fbf000027802 */ /* 0x000fce0000000f00 */
[----:B------:R-:W-:Y:S05]  /*fbe0*/  CALL.REL.NOINC `($__internal_0_$__cuda_sm10x_tcgen05_guardrail_trap_col_being_dealloced_not_returned_by_alloc) ;  /* 0x0000000000447944 */ /* 0x000fea0003c00000 */
[----:B------:R-:W-:Y:S05]  /*fbf0*/  BRA `(.L_x_22) ;  /* 0x0000000000087947 */ /* 0x000fea0003800000 */
.L_x_23:
[----:B------:R-:W-:-:S07]  /*fc00*/  MOV R2, 0xfc20 ;  /* 0x0000fc2000027802 */ /* 0x000fce0000000f00 */
[----:B------:R-:W-:Y:S05]  /*fc10*/  CALL.REL.NOINC `($__internal_2_$__cuda_sm10x_tcgen05_guardrail_trap_unallocated_columns_being_dealloced) ;  /* 0x0000000000507944 */ /* 0x000fea0003c00000 */
.L_x_22:
[----:B------:R-:W-:Y:S01]  /*fc20*/  NOP ;  /* 0x0000000000007918 */ /* 0x000fe20000000000 */
[----:B--2---:R-:W-:Y:S05]  /*fc30*/  EXIT ;  /* 0x000000000000794d */ /* 0x004fea0003800000 */
.L_x_8:
[----:B------:R-:W1:Y:S02]  /*fc40*/  SYNCS.PHASECHK.TRANS64.TRYWAIT P3, [UR62+0xa000], RZ ;  /* 0x00a000ffff0075a7 */ /* 0x000e64000806113e */
[----:B-1----:R-:W-:Y:S05]  /*fc50*/  @!P3 BRA `(.L_x_8) ;  /* 0xfffffffc00f8b947 */ /* 0x002fea000383ffff */
[----:B------:R-:W-:Y:S05]  /*fc60*/  BRA `(.L_x_7) ;  /* 0xffffff5400787947 */ /* 0x000fea000383ffff */
.L_x_17:
[----:B------:R-:W1:Y:S02]  /*fc70*/  SYNCS.PHASECHK.TRANS64.TRYWAIT P2, [UR62+0xe010], RZ ;  /* 0x00e010ffff0075a7 */ /* 0x000e64000804113e */
[----:B-1----:R-:W-:Y:S05]  /*fc80*/  @!P2 BRA `(.L_x_17) ;  /* 0xfffffffc00f8a947 */ /* 0x002fea000383ffff */
[----:B------:R-:W-:Y:S05]  /*fc90*/  BRA `(.L_x_25) ;  /* 0xffffff8c00447947 */ /* 0x000fea000383ffff */
.L_x_18:
[----:B------:R-:W1:Y:S02]  /*fca0*/  SYNCS.PHASECHK.TRANS64.TRYWAIT P6, [UR72], R40 ;  /* 0x00000028ff0075a7 */ /* 0x000e6400080c1148 */
[----:B-1----:R-:W-:Y:S05]  /*fcb0*/  @!P6 BRA `(.L_x_18) ;  /* 0xfffffffc00f8e947 */ /* 0x002fea000383ffff */
[----:B------:R-:W-:Y:S05]  /*fcc0*/  BRA `(.L_x_26) ;  /* 0xffffff94006c7947 */ /* 0x000fea000383ffff */
.L_x_21:
[----:B------:R-:W0:Y:S02]  /*fcd0*/  SYNCS.PHASECHK.TRANS64.TRYWAIT P0, [UR72], R0 ;  /* 0x00000000ff0075a7 */ /* 0x000e240008001148 */
[----:B0-----:R-:W-:Y:S05]  /*fce0*/  @!P0 BRA `(.L_x_21) ;  /* 0xfffffffc00f88947 */ /* 0x001fea000383ffff */
[----:B------:R-:W-:Y:S05]  /*fcf0*/  BRA `(.L_x_27) ;  /* 0xffffffb000b87947 */ /* 0x000fea000383ffff */
        .weak           $__internal_0_$__cuda_sm10x_tcgen05_guardrail_trap_col_being_dealloced_not_returned_by_alloc
        .type           $__internal_0_$__cuda_sm10x_tcgen05_guardrail_trap_col_being_dealloced_not_returned_by_alloc,@function
        .size           $__internal_0_$__cuda_sm10x_tcgen05_guardrail_trap_col_being_dealloced_not_returned_by_alloc,($__internal_1_$__cuda_sm10x_tcgen05_guardrail_trap_phase_invalid_during_alloc - $__internal_0_$__cuda_sm10x_tcgen05_guardrail_trap_col_being_dealloced_not_returned_by_alloc)
$__internal_0_$__cuda_sm10x_tcgen05_guardrail_trap_col_being_dealloced_not_returned_by_alloc:
[----:B------:R-:W-:Y:S05]  /*fd00*/  BPT.TRAP 0x1 ;  /* 0x000000040000795c */ /* 0x000fea0000300000 */
[----:B------:R-:W-:-:S04]  /*fd10*/  HFMA2 R3, -RZ, RZ, 0, 0 ;  /* 0x00000000ff037431 */ /* 0x000fc800000001ff */
[----:B------:R-:W-:Y:S05]  /*fd20*/  RET.REL.NODEC R2 `(attn_fwd) ;  /* 0xffffff0002b47950 */ /* 0x000fea0003c3ffff */
        .weak           $__internal_1_$__cuda_sm10x_tcgen05_guardrail_trap_phase_invalid_during_alloc
        .type           $__internal_1_$__cuda_sm10x_tcgen05_guardrail_trap_phase_invalid_during_alloc,@function
        .size           $__internal_1_$__cuda_sm10x_tcgen05_guardrail_trap_phase_invalid_during_alloc,($__internal_2_$__cuda_sm10x_tcgen05_guardrail_trap_unallocated_columns_being_dealloced - $__internal_1_$__cuda_sm10x_tcgen05_guardrail_trap_phase_invalid_during_alloc)
$__internal_1_$__cuda_sm10x_tcgen05_guardrail_trap_phase_invalid_during_alloc:
[----:B------:R-:W-:Y:S05]  /*fd30*/  BPT.TRAP 0x1 ;  /* 0x000000040000795c */ /* 0x000fea0000300000 */
[----:B------:R-:W-:-:S04]  /*fd40*/  MOV R3, 0x0 ;  /* 0x0000000000037802 */ /* 0x000fc80000000f00 */
[----:B------:R-:W-:Y:S05]  /*fd50*/  RET.REL.NODEC R2 `(attn_fwd) ;  /* 0xffffff0002a87950 */ /* 0x000fea0003c3ffff */
        .weak           $__internal_2_$__cuda_sm10x_tcgen05_guardrail_trap_unallocated_columns_being_dealloced
        .type           $__internal_2_$__cuda_sm10x_tcgen05_guardrail_trap_unallocated_columns_being_dealloced,@function
        .size           $__internal_2_$__cuda_sm10x_tcgen05_guardrail_trap_unallocated_columns_being_dealloced,(.L_x_31 - $__internal_2_$__cuda_sm10x_tcgen05_guardrail_trap_unallocated_columns_being_dealloced)
$__internal_2_$__cuda_sm10x_tcgen05_guardrail_trap_unallocated_columns_being_dealloced:
[----:B------:R-:W-:Y:S05]  /*fd60*/  BPT.TRAP 0x1 ;  /* 0x000000040000795c */ /* 0x000fea0000300000 */
[----:B------:R-:W-:-:S04]  /*fd70*/  HFMA2 R3, -RZ, RZ, 0, 0 ;  /* 0x00000000ff037431 */ /* 0x000fc800000001ff */
[----:B------:R-:W-:Y:S05]  /*fd80*/  RET.REL.NODEC R2 `(attn_fwd) ;  /* 0xffffff00029c7950 */ /* 0x000fea0003c3ffff */
.L_x_28:
[----:B------:R-:W-:-:S00]  /*fd90*/  BRA `(.L_x_28) ;  /* 0xfffffffc00fc7947 */ /* 0x000fc0000383ffff */
[----:B------:R-:W-:-:S00]  /*fda0*/  NOP ;  /* 0x0000000000007918 */ /* 0x000fc00000000000 */
        /* <DEDUP_REMOVED lines=13> */
.L_x_31:


//--------------------- .nv.global.init           --------------------------
	.section	.nv.global.init,"aw",@progbits
.nv.global.init:
	.type		_$_str,@object
	.size		_$_str,(.L_3 - _$_str)
_$_str:
        /*0000*/ 	.byte	0x5f, 0x5f, 0x43, 0x55, 0x44, 0x41, 0x5f, 0x46, 0x54, 0x5a, 0x00
.L_3:


//--------------------- .nv.shared.attn_fwd       --------------------------
	.section	.nv.shared.attn_fwd,"aw",@nobits
	.sectionflags	@""
	.align	16
	.zero		1024


//--------------------- .nv.shared.reserved.0     --------------------------
	.section	.nv.shared.reserved.0,"aw",@nobits
	.align	8
	.weak		__nv_reservedSMEM_offset_0_alias
	.size		__nv_reservedSMEM_offset_0_alias, 0, 64
	.other		__nv_reservedSMEM_offset_0_alias,@"STO_CUDA_RESERVED_SHARED STV_DEFAULT"
__nv_reservedSMEM_offset_0_alias:
	.zero		0
.nv.shared.reserved.0:
	.zero		64
	.weak		__nv_reservedSMEM_allocation_phase
	.type		__nv_reservedSMEM_allocation_phase,@object
	.size		__nv_reservedSMEM_allocation_phase,(.L_0 - __nv_reservedSMEM_allocation_phase)
__nv_reservedSMEM_allocation_phase:
	.zero		1
.L_0:
	.zero		7
	.weak		__nv_reservedSMEM_devtool_atexit_pc
	.type		__nv_reservedSMEM_devtool_atexit_pc,@object
	.size		__nv_reservedSMEM_devtool_atexit_pc,(__nv_reservedSMEM_allocation_mask - __nv_reservedSMEM_devtool_atexit_pc)
__nv_reservedSMEM_devtool_atexit_pc:
	.zero		8
	.weak		__nv_reservedSMEM_allocation_mask
	.type		__nv_reservedSMEM_allocation_mask,@object
	.size		__nv_reservedSMEM_allocation_mask,(.L_2 - __nv_reservedSMEM_allocation_mask)
__nv_reservedSMEM_allocation_mask:
	.zero		4
.L_2:


//--------------------- .nv.constant0.attn_fwd    --------------------------
	.section	.nv.constant0.attn_fwd,"a",@progbits
	.sectionflags	@""
	.align	4
.nv.constant0.attn_fwd:
	.zero		1032


//--------------------- SYMBOLS --------------------------

	.type		.nv.reservedSmem.offset0,@object
	.size		.nv.reservedSmem.offset0,0x4
	.type		.nv.reservedSmem.cap,@object
	.size		.nv.reservedSmem.cap,0x4
